	.target	sm_90a

	.elftype	@"ET_EXEC"


//--------------------- .note.nv.tkinfo           --------------------------
	.section	.note.nv.tkinfo,"",@"SHT_NOTE"
	.sectionflags	@"SHF_NOTE_NV_TKINFO"
	.tkinfo
        /*0018*/ 	.word	0x00000002
        /*0030*/ 	.string	""
        /*0030*/ 	.string	"ptxas"
        /*0030*/ 	.string	"Cuda compilation tools, release 13.0, V13.0.88"
        /*0030*/ 	.string	"Build cuda_13.0.r13.0/compiler.36424714_0"
        /*0030*/ 	.string	"-arch sm_90a -m 64 "



//--------------------- .note.nv.cuinfo           --------------------------
	.section	.note.nv.cuinfo,"",@"SHT_NOTE"
	.sectionflags	@"SHF_NOTE_NV_CUINFO"
        /*0018*/ 	.short	0x0002
        /*001a*/ 	.short	0x005a
        /*001c*/ 	.short	0x0082
	.zero		2


//--------------------- .nv.info                  --------------------------
	.section	.nv.info,"",@"SHT_CUDA_INFO"
	.align	4


	//----- nvinfo : EIATTR_REGCOUNT
	.align		4
        /*0000*/ 	.byte	0x04, 0x2f
        /*0002*/ 	.short	(.L_16 - .L_15)
	.align		4
.L_15:
        /*0004*/ 	.word	index@(_ZN7cutlass13device_kernelINS_4gemm6kernel13GemmUniversalIN4cute5tupleIJiiiiEEENS1_10collective13CollectiveMmaINS1_39MainloopSm90TmaGmmaRmemAWarpSpecializedILi9ENS5_IJNS4_1CILi1EEESB_SB_EEENS1_32KernelTmaWarpSpecializedPingpongEEENS5_IJNSA_ILi64EEENSA_ILi128EEENSA_ILi32EEEEEEfNS5_IJSB_llEEEfNS5_IJlSB_lEEENS4_8TiledMMAINS4_8MMA_AtomIJNS4_4SM904GMMA30MMA_64x128x8_F32TF32TF32_RS_TNILNSO_7ScaleInE1ELSQ_1EEEEEENS4_6LayoutISC_NS5_IJNSA_ILi0EEESU_SU_EEEEENS5_IJNS4_10UnderscoreESX_SX_EEEEENS4_13SM90_TMA_LOADENS4_14ComposedLayoutINS4_7SwizzleILi1ELi4ELi3EEENS4_18smem_ptr_flag_bitsILi32EEENST_INS5_IJNSA_ILi8EEES16_EEENS5_IJSB_S16_EEEEEEENS4_9Copy_AtomIJNS4_39AutoVectorizingCopyWithAssumedAlignmentILi128EEEfEEENS4_8identityES10_NS11_INS12_ILi3ELi4ELi3EEES15_NST_INS5_IJS16_SH_EEENS5_IJSH_SB_EEEEEEEvS1F_EENS_8epilogue10collective6detail29Sm90TmaWarpSpecializedAdapterINS1N_15DefaultEpilogueINS_10tfloat32_tESK_SK_NS1M_6thread17LinearCombinationIS1R_Li1EffLNS1S_9ScaleType4KindE0ELNS_15FloatRoundStyleE2ES1R_EENS1_15EpilogueDefaultEEEEEvvEEEEvNT_6ParamsE)
        /*0008*/ 	.word	0x000000a8


	//----- nvinfo : EIATTR_FRAME_SIZE
	.align		4
.L_16:
        /*000c*/ 	.byte	0x04, 0x11
        /*000e*/ 	.short	(.L_18 - .L_17)
	.align		4
.L_17:
        /*0010*/ 	.word	index@(_ZN7cutlass13device_kernelINS_4gemm6kernel13GemmUniversalIN4cute5tupleIJiiiiEEENS1_10collective13CollectiveMmaINS1_39MainloopSm90TmaGmmaRmemAWarpSpecializedILi9ENS5_IJNS4_1CILi1EEESB_SB_EEENS1_32KernelTmaWarpSpecializedPingpongEEENS5_IJNSA_ILi64EEENSA_ILi128EEENSA_ILi32EEEEEEfNS5_IJSB_llEEEfNS5_IJlSB_lEEENS4_8TiledMMAINS4_8MMA_AtomIJNS4_4SM904GMMA30MMA_64x128x8_F32TF32TF32_RS_TNILNSO_7ScaleInE1ELSQ_1EEEEEENS4_6LayoutISC_NS5_IJNSA_ILi0EEESU_SU_EEEEENS5_IJNS4_10UnderscoreESX_SX_EEEEENS4_13SM90_TMA_LOADENS4_14ComposedLayoutINS4_7SwizzleILi1ELi4ELi3EEENS4_18smem_ptr_flag_bitsILi32EEENST_INS5_IJNSA_ILi8EEES16_EEENS5_IJSB_S16_EEEEEEENS4_9Copy_AtomIJNS4_39AutoVectorizingCopyWithAssumedAlignmentILi128EEEfEEENS4_8identityES10_NS11_INS12_ILi3ELi4ELi3EEES15_NST_INS5_IJS16_SH_EEENS5_IJSH_SB_EEEEEEEvS1F_EENS_8epilogue10collective6detail29Sm90TmaWarpSpecializedAdapterINS1N_15DefaultEpilogueINS_10tfloat32_tESK_SK_NS1M_6thread17LinearCombinationIS1R_Li1EffLNS1S_9ScaleType4KindE0ELNS_15FloatRoundStyleE2ES1R_EENS1_15EpilogueDefaultEEEEEvvEEEEvNT_6ParamsE)
        /*0014*/ 	.word	0x00000000


	//----- nvinfo : EIATTR_MIN_STACK_SIZE
	.align		4
.L_18:
        /*0018*/ 	.byte	0x04, 0x12
        /*001a*/ 	.short	(.L_20 - .L_19)
	.align		4
.L_19:
        /*001c*/ 	.word	index@(_ZN7cutlass13device_kernelINS_4gemm6kernel13GemmUniversalIN4cute5tupleIJiiiiEEENS1_10collective13CollectiveMmaINS1_39MainloopSm90TmaGmmaRmemAWarpSpecializedILi9ENS5_IJNS4_1CILi1EEESB_SB_EEENS1_32KernelTmaWarpSpecializedPingpongEEENS5_IJNSA_ILi64EEENSA_ILi128EEENSA_ILi32EEEEEEfNS5_IJSB_llEEEfNS5_IJlSB_lEEENS4_8TiledMMAINS4_8MMA_AtomIJNS4_4SM904GMMA30MMA_64x128x8_F32TF32TF32_RS_TNILNSO_7ScaleInE1ELSQ_1EEEEEENS4_6LayoutISC_NS5_IJNSA_ILi0EEESU_SU_EEEEENS5_IJNS4_10UnderscoreESX_SX_EEEEENS4_13SM90_TMA_LOADENS4_14ComposedLayoutINS4_7SwizzleILi1ELi4ELi3EEENS4_18smem_ptr_flag_bitsILi32EEENST_INS5_IJNSA_ILi8EEES16_EEENS5_IJSB_S16_EEEEEEENS4_9Copy_AtomIJNS4_39AutoVectorizingCopyWithAssumedAlignmentILi128EEEfEEENS4_8identityES10_NS11_INS12_ILi3ELi4ELi3EEES15_NST_INS5_IJS16_SH_EEENS5_IJSH_SB_EEEEEEEvS1F_EENS_8epilogue10collective6detail29Sm90TmaWarpSpecializedAdapterINS1N_15DefaultEpilogueINS_10tfloat32_tESK_SK_NS1M_6thread17LinearCombinationIS1R_Li1EffLNS1S_9ScaleType4KindE0ELNS_15FloatRoundStyleE2ES1R_EENS1_15EpilogueDefaultEEEEEvvEEEEvNT_6ParamsE)
        /*0020*/ 	.word	0x00000000
.L_20:


//--------------------- .nv.compat                --------------------------
	.section	.nv.compat,"",@"SHT_CUDA_COMPAT_INFO"
	.align	4
        /*0000*/ 	.byte	0x02, 0x09, 0x01, 0x00, 0x02, 0x02, 0x04, 0x00, 0x02, 0x05, 0x05, 0x00, 0x03, 0x07, 0x01, 0x01
        /*0010*/ 	.byte	0x02, 0x03, 0x01, 0x00, 0x02, 0x06, 0x01, 0x00, 0x04, 0x0b, 0x08, 0x00, 0x00, 0x00, 0x00, 0x00
        /*0020*/ 	.byte	0x00, 0x00, 0x00, 0x00


//--------------------- .nv.info._ZN7cutlass13device_kernelINS_4gemm6kernel13GemmUniversalIN4cute5tupleIJiiiiEEENS1_10collective13CollectiveMmaINS1_39MainloopSm90TmaGmmaRmemAWarpSpecializedILi9ENS5_IJNS4_1CILi1EEESB_SB_EEENS1_32KernelTmaWarpSpecializedPingpongEEENS5_IJNSA_ILi64EEENSA_ILi128EEENSA_ILi32EEEEEEfNS5_IJSB_llEEEfNS5_IJlSB_lEEENS4_8TiledMMAINS4_8MMA_AtomIJNS4_4SM904GMMA30MMA_64x128x8_F32TF32TF32_RS_TNILNSO_7ScaleInE1ELSQ_1EEEEEENS4_6LayoutISC_NS5_IJNSA_ILi0EEESU_SU_EEEEENS5_IJNS4_10UnderscoreESX_SX_EEEEENS4_13SM90_TMA_LOADENS4_14ComposedLayoutINS4_7SwizzleILi1ELi4ELi3EEENS4_18smem_ptr_flag_bitsILi32EEENST_INS5_IJNSA_ILi8EEES16_EEENS5_IJSB_S16_EEEEEEENS4_9Copy_AtomIJNS4_39AutoVectorizingCopyWithAssumedAlignmentILi128EEEfEEENS4_8identityES10_NS11_INS12_ILi3ELi4ELi3EEES15_NST_INS5_IJS16_SH_EEENS5_IJSH_SB_EEEEEEEvS1F_EENS_8epilogue10collective6detail29Sm90TmaWarpSpecializedAdapterINS1N_15DefaultEpilogueINS_10tfloat32_tESK_SK_NS1M_6thread17LinearCombinationIS1R_Li1EffLNS1S_9ScaleType4KindE0ELNS_15FloatRoundStyleE2ES1R_EENS1_15EpilogueDefaultEEEEEvvEEEEvNT_6ParamsE --------------------------
	.section	.nv.info._ZN7cutlass13device_kernelINS_4gemm6kernel13GemmUniversalIN4cute5tupleIJiiiiEEENS1_10collective13CollectiveMmaINS1_39MainloopSm90TmaGmmaRmemAWarpSpecializedILi9ENS5_IJNS4_1CILi1EEESB_SB_EEENS1_32KernelTmaWarpSpecializedPingpongEEENS5_IJNSA_ILi64EEENSA_ILi128EEENSA_ILi32EEEEEEfNS5_IJSB_llEEEfNS5_IJlSB_lEEENS4_8TiledMMAINS4_8MMA_AtomIJNS4_4SM904GMMA30MMA_64x128x8_F32TF32TF32_RS_TNILNSO_7ScaleInE1ELSQ_1EEEEEENS4_6LayoutISC_NS5_IJNSA_ILi0EEESU_SU_EEEEENS5_IJNS4_10UnderscoreESX_SX_EEEEENS4_13SM90_TMA_LOADENS4_14ComposedLayoutINS4_7SwizzleILi1ELi4ELi3EEENS4_18smem_ptr_flag_bitsILi32EEENST_INS5_IJNSA_ILi8EEES16_EEENS5_IJSB_S16_EEEEEEENS4_9Copy_AtomIJNS4_39AutoVectorizingCopyWithAssumedAlignmentILi128EEEfEEENS4_8identityES10_NS11_INS12_ILi3ELi4ELi3EEES15_NST_INS5_IJS16_SH_EEENS5_IJSH_SB_EEEEEEEvS1F_EENS_8epilogue10collective6detail29Sm90TmaWarpSpecializedAdapterINS1N_15DefaultEpilogueINS_10tfloat32_tESK_SK_NS1M_6thread17LinearCombinationIS1R_Li1EffLNS1S_9ScaleType4KindE0ELNS_15FloatRoundStyleE2ES1R_EENS1_15EpilogueDefaultEEEEEvvEEEEvNT_6ParamsE,"",@"SHT_CUDA_INFO"
	.sectionflags	@""
	.align	4


	//----- nvinfo : EIATTR_CUDA_API_VERSION
	.align		4
        /*0000*/ 	.byte	0x04, 0x37
        /*0002*/ 	.short	(.L_22 - .L_21)
.L_21:
        /*0004*/ 	.word	0x00000082


	//----- nvinfo : EIATTR_KPARAM_INFO
	.align		4
.L_22:
        /*0008*/ 	.byte	0x04, 0x17
        /*000a*/ 	.short	(.L_24 - .L_23)
.L_23:
        /*000c*/ 	.word	0x00000000
        /*0010*/ 	.short	0x0000
        /*0012*/ 	.short	0x0070
        /*0014*/ 	.byte	0x00, 0xf0, 0x01, 0x10


	//----- nvinfo : EIATTR_SPARSE_MMA_MASK
	.align		4
.L_24:
        /*0018*/ 	.byte	0x03, 0x50
        /*001a*/ 	.short	0x0000


	//----- nvinfo : EIATTR_MAXREG_COUNT
	.align		4
        /*001c*/ 	.byte	0x03, 0x1b
        /*001e*/ 	.short	0x00a8


	//----- nvinfo : EIATTR_NUM_BARRIERS
	.align		4
        /*0020*/ 	.byte	0x02, 0x4c
        /*0022*/ 	.byte	0x01
	.zero		1


	//----- nvinfo : EIATTR_EXTERNS
	.align		4
        /*0024*/ 	.byte	0x04, 0x0f
        /*0026*/ 	.short	(.L_26 - .L_25)


	//   ....[0]....
	.align		4
.L_25:
        /*0028*/ 	.word	index@(__assertfail)


	//----- nvinfo : EIATTR_MERCURY_ISA_VERSION
	.align		4
.L_26:
        /*002c*/ 	.byte	0x03, 0x5f
        /*002e*/ 	.short	0x0101


	//----- nvinfo : EIATTR_INT_WARP_WIDE_INSTR_OFFSETS
	.align		4
        /*0030*/ 	.byte	0x04, 0x31
        /*0032*/ 	.short	(.L_28 - .L_27)


	//   ....[0]....
.L_27:
        /*0034*/ 	.word	0x00000540


	//   ....[1]....
        /*0038*/ 	.word	0x00000560


	//   ....[2]....
        /*003c*/ 	.word	0x000005e0


	//   ....[3]....
        /*0040*/ 	.word	0x000005f0


	//   ....[4]....
        /*0044*/ 	.word	0x00000600


	//   ....[5]....
        /*0048*/ 	.word	0x00000620


	//   ....[6]....
        /*004c*/ 	.word	0x00000680


	//   ....[7]....
        /*0050*/ 	.word	0x000006a0


	//----- nvinfo : EIATTR_COOP_GROUP_MASK_REGIDS
	.align		4
.L_28:
        /*0054*/ 	.byte	0x04, 0x29
        /*0056*/ 	.short	(.L_30 - .L_29)


	//   ....[0]....
.L_29:
        /*0058*/ 	.word	0xffffffff


	//   ....[1]....
        /*005c*/ 	.word	0xffffffff


	//   ....[2]....
        /*0060*/ 	.word	0xffffffff


	//   ....[3]....
        /*0064*/ 	.word	0xffffffff


	//   ....[4]....
        /*0068*/ 	.word	0xffffffff


	//   ....[5]....
        /*006c*/ 	.word	0xffffffff


	//   ....[6]....
        /*0070*/ 	.word	0x0500000f


	//----- nvinfo : EIATTR_COOP_GROUP_INSTR_OFFSETS
	.align		4
.L_30:
        /*0074*/ 	.byte	0x04, 0x28
        /*0076*/ 	.short	(.L_32 - .L_31)


	//   ....[0]....
.L_31:
        /*0078*/ 	.word	0x00000060


	//   ....[1]....
        /*007c*/ 	.word	0x00000080


	//   ....[2]....
        /*0080*/ 	.word	0x00000180


	//   ....[3]....
        /*0084*/ 	.word	0x00000460


	//   ....[4]....
        /*0088*/ 	.word	0x000004a0


	//   ....[5]....
        /*008c*/ 	.word	0x000004e0


	//   ....[6]....
        /*0090*/ 	.word	0x00008a60


	//----- nvinfo : EIATTR_REG_RECONFIG
	.align		4
.L_32:
        /*0094*/ 	.byte	0x01, 0x54
	.zero		2


	//----- nvinfo : EIATTR_SYSCALL_OFFSETS
	.align		4
        /*0098*/ 	.byte	0x04, 0x46
        /*009a*/ 	.short	(.L_34 - .L_33)


	//   ....[0]....
.L_33:
        /*009c*/ 	.word	0x000017e0


	//   ....[1]....
        /*00a0*/ 	.word	0x00001920


	//   ....[2]....
        /*00a4*/ 	.word	0x00001a10


	//   ....[3]....
        /*00a8*/ 	.word	0x00007590


	//   ....[4]....
        /*00ac*/ 	.word	0x000076c0


	//----- nvinfo : EIATTR_MBARRIER_INSTR_OFFSETS
	.align		4
.L_34:
        /*00b0*/ 	.byte	0x04, 0x39
        /*00b2*/ 	.short	(.L_36 - .L_35)


	//   ....[0]....
.L_35:
        /*00b4*/ 	.word	0x00000320
        /*00b8*/ 	.word	0x000000ff
        /*00bc*/ 	.word	0x00000000
        /*00c0*/ 	.short	0x0100
        /*00c2*/ 	.byte	0x05
	.zero		1


	//   ....[1]....
        /*00c4*/ 	.word	0x00000330
        /*00c8*/ 	.word	0x000000ff
        /*00cc*/ 	.word	0x00000048
        /*00d0*/ 	.short	0x0100
        /*00d2*/ 	.byte	0x05
	.zero		1


	//   ....[2]....
        /*00d4*/ 	.word	0x00000340
        /*00d8*/ 	.word	0x000000ff
        /*00dc*/ 	.word	0x00000008
        /*00e0*/ 	.short	0x0100
        /*00e2*/ 	.byte	0x05
	.zero		1


	//   ....[3]....
        /*00e4*/ 	.word	0x00000350
        /*00e8*/ 	.word	0x000000ff
        /*00ec*/ 	.word	0x00000050
        /*00f0*/ 	.short	0x0100
        /*00f2*/ 	.byte	0x05
	.zero		1


	//   ....[4]....
        /*00f4*/ 	.word	0x00000360
        /*00f8*/ 	.word	0x000000ff
        /*00fc*/ 	.word	0x00000010
        /*0100*/ 	.short	0x0100
        /*0102*/ 	.byte	0x05
	.zero		1


	//   ....[5]....
        /*0104*/ 	.word	0x00000370
        /*0108*/ 	.word	0x000000ff
        /*010c*/ 	.word	0x00000058
        /*0110*/ 	.short	0x0100
        /*0112*/ 	.byte	0x05
	.zero		1


	//   ....[6]....
        /*0114*/ 	.word	0x00000380
        /*0118*/ 	.word	0x000000ff
        /*011c*/ 	.word	0x00000018
        /*0120*/ 	.short	0x0100
        /*0122*/ 	.byte	0x05
	.zero		1


	//   ....[7]....
        /*0124*/ 	.word	0x00000390
        /*0128*/ 	.word	0x000000ff
        /*012c*/ 	.word	0x00000060
        /*0130*/ 	.short	0x0100
        /*0132*/ 	.byte	0x05
	.zero		1


	//   ....[8]....
        /*0134*/ 	.word	0x000003a0
        /*0138*/ 	.word	0x000000ff
        /*013c*/ 	.word	0x00000020
        /*0140*/ 	.short	0x0100
        /*0142*/ 	.byte	0x05
	.zero		1


	//   ....[9]....
        /*0144*/ 	.word	0x000003b0
        /*0148*/ 	.word	0x000000ff
        /*014c*/ 	.word	0x00000068
        /*0150*/ 	.short	0x0100
        /*0152*/ 	.byte	0x05
	.zero		1


	//   ....[10]....
        /*0154*/ 	.word	0x000003c0
        /*0158*/ 	.word	0x000000ff
        /*015c*/ 	.word	0x00000028
        /*0160*/ 	.short	0x0100
        /*0162*/ 	.byte	0x05
	.zero		1


	//   ....[11]....
        /*0164*/ 	.word	0x000003d0
        /*0168*/ 	.word	0x000000ff
        /*016c*/ 	.word	0x00000070
        /*0170*/ 	.short	0x0100
        /*0172*/ 	.byte	0x05
	.zero		1


	//   ....[12]....
        /*0174*/ 	.word	0x000003e0
        /*0178*/ 	.word	0x000000ff
        /*017c*/ 	.word	0x00000030
        /*0180*/ 	.short	0x0100
        /*0182*/ 	.byte	0x05
	.zero		1


	//   ....[13]....
        /*0184*/ 	.word	0x000003f0
        /*0188*/ 	.word	0x000000ff
        /*018c*/ 	.word	0x00000078
        /*0190*/ 	.short	0x0100
        /*0192*/ 	.byte	0x05
	.zero		1


	//   ....[14]....
        /*0194*/ 	.word	0x00000400
        /*0198*/ 	.word	0x000000ff
        /*019c*/ 	.word	0x00000038
        /*01a0*/ 	.short	0x0100
        /*01a2*/ 	.byte	0x05
	.zero		1


	//   ....[15]....
        /*01a4*/ 	.word	0x00000410
        /*01a8*/ 	.word	0x000000ff
        /*01ac*/ 	.word	0x00000080
        /*01b0*/ 	.short	0x0100
        /*01b2*/ 	.byte	0x05
	.zero		1


	//   ....[16]....
        /*01b4*/ 	.word	0x00000420
        /*01b8*/ 	.word	0x000000ff
        /*01bc*/ 	.word	0x00000040
        /*01c0*/ 	.short	0x0100
        /*01c2*/ 	.byte	0x05
	.zero		1


	//   ....[17]....
        /*01c4*/ 	.word	0x00000430
        /*01c8*/ 	.word	0x000000ff
        /*01cc*/ 	.word	0x00000088
        /*01d0*/ 	.short	0x0100
        /*01d2*/ 	.byte	0x05
	.zero		1


	//   ....[18]....
        /*01d4*/ 	.word	0x000006c0
        /*01d8*/ 	.word	0x000000ff
        /*01dc*/ 	.word	0x000000c0
        /*01e0*/ 	.short	0x0100
        /*01e2*/ 	.byte	0x05
	.zero		1


	//   ....[19]....
        /*01e4*/ 	.word	0x000006d0
        /*01e8*/ 	.word	0x000000ff
        /*01ec*/ 	.word	0x000000c8
        /*01f0*/ 	.short	0x0100
        /*01f2*/ 	.byte	0x05
	.zero		1


	//   ....[20]....
        /*01f4*/ 	.word	0x00000710
        /*01f8*/ 	.word	0x000000ff
        /*01fc*/ 	.word	0x000000a0
        /*0200*/ 	.short	0x0100
        /*0202*/ 	.byte	0x0a
	.zero		1


	//   ....[21]....
        /*0204*/ 	.word	0x00000730
        /*0208*/ 	.word	0x000000ff
        /*020c*/ 	.word	0x000000a8
        /*0210*/ 	.short	0x0100
        /*0212*/ 	.byte	0x0a
	.zero		1


	//   ....[22]....
        /*0214*/ 	.word	0x00000740
        /*0218*/ 	.word	0x000000ff
        /*021c*/ 	.word	0x000000b0
        /*0220*/ 	.short	0x0100
        /*0222*/ 	.byte	0x0a
	.zero		1


	//   ....[23]....
        /*0224*/ 	.word	0x00000750
        /*0228*/ 	.word	0x000000ff
        /*022c*/ 	.word	0x000000b8
        /*0230*/ 	.short	0x0100
        /*0232*/ 	.byte	0x0a
	.zero		1


	//   ....[24]....
        /*0234*/ 	.word	0x00001690
        /*0238*/ 	.word	0x00000065
        /*023c*/ 	.word	0xfffffff8
        /*0240*/ 	.short	0x010a
        /*0242*/ 	.byte	0x3f
	.zero		1


	//   ....[25]....
        /*0244*/ 	.word	0x00001ac0
        /*0248*/ 	.word	0x00000003
        /*024c*/ 	.word	0x00000000
        /*0250*/ 	.short	0x010a
        /*0252*/ 	.byte	0x3f
	.zero		1


	//   ....[26]....
        /*0254*/ 	.word	0x00001b00
        /*0258*/ 	.word	0x00000003
        /*025c*/ 	.word	0x00000000
        /*0260*/ 	.short	0x010a
        /*0262*/ 	.byte	0x3f
	.zero		1


	//   ....[27]....
        /*0264*/ 	.word	0x00001c40
        /*0268*/ 	.word	0x00000003
        /*026c*/ 	.word	0x00000000
        /*0270*/ 	.short	0x010a
        /*0272*/ 	.byte	0x3f
	.zero		1


	//   ....[28]....
        /*0274*/ 	.word	0x00001fc0
        /*0278*/ 	.word	0x00000003
        /*027c*/ 	.word	0x00000000
        /*0280*/ 	.short	0x010a
        /*0282*/ 	.byte	0x3f
	.zero		1


	//   ....[29]....
        /*0284*/ 	.word	0x00002170
        /*0288*/ 	.word	0x00000006
        /*028c*/ 	.word	0x00000000
        /*0290*/ 	.short	0x010a
        /*0292*/ 	.byte	0x3f
	.zero		1


	//   ....[30]....
        /*0294*/ 	.word	0x00002350
        /*0298*/ 	.word	0x000000ff
        /*029c*/ 	.word	0x00000000
        /*02a0*/ 	.short	0x0101
        /*02a2*/ 	.byte	0x05
	.zero		1


	//   ....[31]....
        /*02a4*/ 	.word	0x000024e0
        /*02a8*/ 	.word	0x00000006
        /*02ac*/ 	.word	0x00000000
        /*02b0*/ 	.short	0x010a
        /*02b2*/ 	.byte	0x3f
	.zero		1


	//   ....[32]....
        /*02b4*/ 	.word	0x00002820
        /*02b8*/ 	.word	0x000000ff
        /*02bc*/ 	.word	0x00000000
        /*02c0*/ 	.short	0x0101
        /*02c2*/ 	.byte	0x04
	.zero		1


	//   ....[33]....
        /*02c4*/ 	.word	0x00002970
        /*02c8*/ 	.word	0x00000071
        /*02cc*/ 	.word	0x00000000
        /*02d0*/ 	.short	0x0101
        /*02d2*/ 	.byte	0x2f
	.zero		1


	//   ....[34]....
        /*02d4*/ 	.word	0x00002a30
        /*02d8*/ 	.word	0x000000ff
        /*02dc*/ 	.word	0x00000000
        /*02e0*/ 	.short	0x0101
        /*02e2*/ 	.byte	0x06
	.zero		1


	//   ....[35]....
        /*02e4*/ 	.word	0x00002aa0
        /*02e8*/ 	.word	0x00000065
        /*02ec*/ 	.word	0x00000008
        /*02f0*/ 	.short	0x010a
        /*02f2*/ 	.byte	0x3f
	.zero		1


	//   ....[36]....
        /*02f4*/ 	.word	0x00006be0
        /*02f8*/ 	.word	0x00000066
        /*02fc*/ 	.word	0x00000000
        /*0300*/ 	.short	0x0101
        /*0302*/ 	.byte	0x2f
	.zero		1


	//   ....[37]....
        /*0304*/ 	.word	0x00007800
        /*0308*/ 	.word	0x00000007
        /*030c*/ 	.word	0x00000048
        /*0310*/ 	.short	0x010a
        /*0312*/ 	.byte	0x3f
	.zero		1


	//   ....[38]....
        /*0314*/ 	.word	0x00007dd0
        /*0318*/ 	.word	0x00000003
        /*031c*/ 	.word	0x000000c8
        /*0320*/ 	.short	0x0101
        /*0322*/ 	.byte	0x3f
	.zero		1


	//   ....[39]....
        /*0324*/ 	.word	0x00008500
        /*0328*/ 	.word	0x00000005
        /*032c*/ 	.word	0x00000000
        /*0330*/ 	.short	0x010a
        /*0332*/ 	.byte	0x3f
	.zero		1


	//   ....[40]....
        /*0334*/ 	.word	0x00008580
        /*0338*/ 	.word	0x00000007
        /*033c*/ 	.word	0x00000000
        /*0340*/ 	.short	0x010a
        /*0342*/ 	.byte	0x3f
	.zero		1


	//   ....[41]....
        /*0344*/ 	.word	0x00008610
        /*0348*/ 	.word	0x00000006
        /*034c*/ 	.word	0x00000000
        /*0350*/ 	.short	0x010a
        /*0352*/ 	.byte	0x3f
	.zero		1


	//   ....[42]....
        /*0354*/ 	.word	0x000086a0
        /*0358*/ 	.word	0x00000009
        /*035c*/ 	.word	0x00000000
        /*0360*/ 	.short	0x010a
        /*0362*/ 	.byte	0x3f
	.zero		1


	//   ....[43]....
        /*0364*/ 	.word	0x00008730
        /*0368*/ 	.word	0x00000006
        /*036c*/ 	.word	0x00000000
        /*0370*/ 	.short	0x010a
        /*0372*/ 	.byte	0x3f
	.zero		1


	//   ....[44]....
        /*0374*/ 	.word	0x000087c0
        /*0378*/ 	.word	0x00000009
        /*037c*/ 	.word	0x00000000
        /*0380*/ 	.short	0x010a
        /*0382*/ 	.byte	0x3f
	.zero		1


	//   ....[45]....
        /*0384*/ 	.word	0x00008850
        /*0388*/ 	.word	0x00000008
        /*038c*/ 	.word	0x00000000
        /*0390*/ 	.short	0x010a
        /*0392*/ 	.byte	0x3f
	.zero		1


	//   ....[46]....
        /*0394*/ 	.word	0x000088e0
        /*0398*/ 	.word	0x0000000b
        /*039c*/ 	.word	0x00000000
        /*03a0*/ 	.short	0x010a
        /*03a2*/ 	.byte	0x3f
	.zero		1


	//   ....[47]....
        /*03a4*/ 	.word	0x00008970
        /*03a8*/ 	.word	0x00000003
        /*03ac*/ 	.word	0x00000000
        /*03b0*/ 	.short	0x010a
        /*03b2*/ 	.byte	0x3f
	.zero		1


	//   ....[48]....
        /*03b4*/ 	.word	0x000089d0
        /*03b8*/ 	.word	0x00000065
        /*03bc*/ 	.word	0xfffffff8
        /*03c0*/ 	.short	0x010a
        /*03c2*/ 	.byte	0x3f
	.zero		1


	//   ....[49]....
        /*03c4*/ 	.word	0x00008a90
        /*03c8*/ 	.word	0x00000003
        /*03cc*/ 	.word	0x00000000
        /*03d0*/ 	.short	0x010a
        /*03d2*/ 	.byte	0x3f
	.zero		1


	//   ....[50]....
        /*03d4*/ 	.word	0x00008ae0
        /*03d8*/ 	.word	0x00000003
        /*03dc*/ 	.word	0x00000000
        /*03e0*/ 	.short	0x010a
        /*03e2*/ 	.byte	0x3f
	.zero		1


	//   ....[51]....
        /*03e4*/ 	.word	0x00008b30
        /*03e8*/ 	.word	0x00000006
        /*03ec*/ 	.word	0x00000000
        /*03f0*/ 	.short	0x010a
        /*03f2*/ 	.byte	0x3f
	.zero		1


	//   ....[52]....
        /*03f4*/ 	.word	0x00008b80
        /*03f8*/ 	.word	0x00000065
        /*03fc*/ 	.word	0x00000008
        /*0400*/ 	.short	0x010a
        /*0402*/ 	.byte	0x3f
	.zero		1


	//   ....[53]....
        /*0404*/ 	.word	0x00008c50
        /*0408*/ 	.word	0x00000007
        /*040c*/ 	.word	0x00000048
        /*0410*/ 	.short	0x010a
        /*0412*/ 	.byte	0x3f
	.zero		1


	//   ....[54]....
        /*0414*/ 	.word	0x00008d20
        /*0418*/ 	.word	0x00000005
        /*041c*/ 	.word	0x00000000
        /*0420*/ 	.short	0x010a
        /*0422*/ 	.byte	0x3f
	.zero		1


	//   ....[55]....
        /*0424*/ 	.word	0x00008d70
        /*0428*/ 	.word	0x00000007
        /*042c*/ 	.word	0x00000000
        /*0430*/ 	.short	0x010a
        /*0432*/ 	.byte	0x3f
	.zero		1


	//   ....[56]....
        /*0434*/ 	.word	0x00008dc0
        /*0438*/ 	.word	0x00000006
        /*043c*/ 	.word	0x00000000
        /*0440*/ 	.short	0x010a
        /*0442*/ 	.byte	0x3f
	.zero		1


	//   ....[57]....
        /*0444*/ 	.word	0x00008e10
        /*0448*/ 	.word	0x00000009
        /*044c*/ 	.word	0x00000000
        /*0450*/ 	.short	0x010a
        /*0452*/ 	.byte	0x3f
	.zero		1


	//   ....[58]....
        /*0454*/ 	.word	0x00008e60
        /*0458*/ 	.word	0x00000006
        /*045c*/ 	.word	0x00000000
        /*0460*/ 	.short	0x010a
        /*0462*/ 	.byte	0x3f
	.zero		1


	//   ....[59]....
        /*0464*/ 	.word	0x00008eb0
        /*0468*/ 	.word	0x00000009
        /*046c*/ 	.word	0x00000000
        /*0470*/ 	.short	0x010a
        /*0472*/ 	.byte	0x3f
	.zero		1


	//   ....[60]....
        /*0474*/ 	.word	0x00008f00
        /*0478*/ 	.word	0x00000008
        /*047c*/ 	.word	0x00000000
        /*0480*/ 	.short	0x010a
        /*0482*/ 	.byte	0x3f
	.zero		1


	//   ....[61]....
        /*0484*/ 	.word	0x00008f50
        /*0488*/ 	.word	0x0000000b
        /*048c*/ 	.word	0x00000000
        /*0490*/ 	.short	0x010a
        /*0492*/ 	.byte	0x3f
	.zero		1


	//----- nvinfo : EIATTR_NUM_MBARRIERS
	.align		4
.L_36:
        /*0494*/ 	.byte	0x03, 0x38
        /*0496*/ 	.short	0x0018


	//----- nvinfo : EIATTR_EXIT_INSTR_OFFSETS
	.align		4
        /*0498*/ 	.byte	0x04, 0x1c
        /*049a*/ 	.short	(.L_38 - .L_37)


	//   ....[0]....
.L_37:
        /*049c*/ 	.word	0x00001280


	//   ....[1]....
        /*04a0*/ 	.word	0x000012e0


	//   ....[2]....
        /*04a4*/ 	.word	0x00007210


	//   ....[3]....
        /*04a8*/ 	.word	0x00007240


	//   ....[4]....
        /*04ac*/ 	.word	0x000089c0


	//----- nvinfo : EIATTR_MAX_THREADS
	.align		4
.L_38:
        /*04b0*/ 	.byte	0x04, 0x05
        /*04b2*/ 	.short	(.L_40 - .L_39)
.L_39:
        /*04b4*/ 	.word	0x00000180
        /*04b8*/ 	.word	0x00000001
        /*04bc*/ 	.word	0x00000001


	//----- nvinfo : EIATTR_CRS_STACK_SIZE
	.align		4
.L_40:
        /*04c0*/ 	.byte	0x04, 0x1e
        /*04c2*/ 	.short	(.L_42 - .L_41)
.L_41:
        /*04c4*/ 	.word	0x00000000


	//----- nvinfo : EIATTR_CBANK_PARAM_SIZE
	.align		4
.L_42:
        /*04c8*/ 	.byte	0x03, 0x19
        /*04ca*/ 	.short	0x0470


	//----- nvinfo : EIATTR_PARAM_CBANK
	.align		4
        /*04cc*/ 	.byte	0x04, 0x0a
        /*04ce*/ 	.short	(.L_44 - .L_43)
	.align		4
.L_43:
        /*04d0*/ 	.word	index@(.nv.constant0._ZN7cutlass13device_kernelINS_4gemm6kernel13GemmUniversalIN4cute5tupleIJiiiiEEENS1_10collective13CollectiveMmaINS1_39MainloopSm90TmaGmmaRmemAWarpSpecializedILi9ENS5_IJNS4_1CILi1EEESB_SB_EEENS1_32KernelTmaWarpSpecializedPingpongEEENS5_IJNSA_ILi64EEENSA_ILi128EEENSA_ILi32EEEEEEfNS5_IJSB_llEEEfNS5_IJlSB_lEEENS4_8TiledMMAINS4_8MMA_AtomIJNS4_4SM904GMMA30MMA_64x128x8_F32TF32TF32_RS_TNILNSO_7ScaleInE1ELSQ_1EEEEEENS4_6LayoutISC_NS5_IJNSA_ILi0EEESU_SU_EEEEENS5_IJNS4_10UnderscoreESX_SX_EEEEENS4_13SM90_TMA_LOADENS4_14ComposedLayoutINS4_7SwizzleILi1ELi4ELi3EEENS4_18smem_ptr_flag_bitsILi32EEENST_INS5_IJNSA_ILi8EEES16_EEENS5_IJSB_S16_EEEEEEENS4_9Copy_AtomIJNS4_39AutoVectorizingCopyWithAssumedAlignmentILi128EEEfEEENS4_8identityES10_NS11_INS12_ILi3ELi4ELi3EEES15_NST_INS5_IJS16_SH_EEENS5_IJSH_SB_EEEEEEEvS1F_EENS_8epilogue10collective6detail29Sm90TmaWarpSpecializedAdapterINS1N_15DefaultEpilogueINS_10tfloat32_tESK_SK_NS1M_6thread17LinearCombinationIS1R_Li1EffLNS1S_9ScaleType4KindE0ELNS_15FloatRoundStyleE2ES1R_EENS1_15EpilogueDefaultEEEEEvvEEEEvNT_6ParamsE)
        /*04d4*/ 	.short	0x0210
        /*04d6*/ 	.short	0x0470


	//----- nvinfo : EIATTR_SW_WAR
	.align		4
.L_44:
        /*04d8*/ 	.byte	0x04, 0x36
        /*04da*/ 	.short	(.L_46 - .L_45)
.L_45:
        /*04dc*/ 	.word	0x00000008
.L_46:


//--------------------- .nv.callgraph             --------------------------
	.section	.nv.callgraph,"",@"SHT_CUDA_CALLGRAPH"
	.align	4
	.sectionentsize	8
	.align		4
        /*0000*/ 	.word	0x00000000
	.align		4
        /*0004*/ 	.word	0xffffffff
	.align		4
        /*0008*/ 	.word	index@(_ZN7cutlass13device_kernelINS_4gemm6kernel13GemmUniversalIN4cute5tupleIJiiiiEEENS1_10collective13CollectiveMmaINS1_39MainloopSm90TmaGmmaRmemAWarpSpecializedILi9ENS5_IJNS4_1CILi1EEESB_SB_EEENS1_32KernelTmaWarpSpecializedPingpongEEENS5_IJNSA_ILi64EEENSA_ILi128EEENSA_ILi32EEEEEEfNS5_IJSB_llEEEfNS5_IJlSB_lEEENS4_8TiledMMAINS4_8MMA_AtomIJNS4_4SM904GMMA30MMA_64x128x8_F32TF32TF32_RS_TNILNSO_7ScaleInE1ELSQ_1EEEEEENS4_6LayoutISC_NS5_IJNSA_ILi0EEESU_SU_EEEEENS5_IJNS4_10UnderscoreESX_SX_EEEEENS4_13SM90_TMA_LOADENS4_14ComposedLayoutINS4_7SwizzleILi1ELi4ELi3EEENS4_18smem_ptr_flag_bitsILi32EEENST_INS5_IJNSA_ILi8EEES16_EEENS5_IJSB_S16_EEEEEEENS4_9Copy_AtomIJNS4_39AutoVectorizingCopyWithAssumedAlignmentILi128EEEfEEENS4_8identityES10_NS11_INS12_ILi3ELi4ELi3EEES15_NST_INS5_IJS16_SH_EEENS5_IJSH_SB_EEEEEEEvS1F_EENS_8epilogue10collective6detail29Sm90TmaWarpSpecializedAdapterINS1N_15DefaultEpilogueINS_10tfloat32_tESK_SK_NS1M_6thread17LinearCombinationIS1R_Li1EffLNS1S_9ScaleType4KindE0ELNS_15FloatRoundStyleE2ES1R_EENS1_15EpilogueDefaultEEEEEvvEEEEvNT_6ParamsE)
	.align		4
        /*000c*/ 	.word	index@(__assertfail)
	.align		4
        /*0010*/ 	.word	0x00000000
	.align		4
        /*0014*/ 	.word	0xfffffffe
	.align		4
        /*0018*/ 	.word	0x00000000
	.align		4
        /*001c*/ 	.word	0xfffffffd
	.align		4
        /*0020*/ 	.word	0x00000000
	.align		4
        /*0024*/ 	.word	0xfffffffc


//--------------------- .nv.constant4             --------------------------
	.section	.nv.constant4,"a",@progbits
	.align	8
	.align		8
.nv.constant4:
        /*0000*/ 	.dword	__assertfail
	.align		8
        /*0008*/ 	.dword	__unnamed_1
	.align		8
        /*0010*/ 	.dword	__unnamed_2
	.align		8
        /*0018*/ 	.dword	_ZN39_INTERNAL_20bf1933_4_k_cu_2a102a4f_26934cuda3std3__45__cpo5beginE
	.align		8
        /*0020*/ 	.dword	_ZN39_INTERNAL_20bf1933_4_k_cu_2a102a4f_26934cuda3std3__45__cpo3endE
	.align		8
        /*0028*/ 	.dword	_ZN39_INTERNAL_20bf1933_4_k_cu_2a102a4f_26934cuda3std3__45__cpo6cbeginE
	.align		8
        /*0030*/ 	.dword	_ZN39_INTERNAL_20bf1933_4_k_cu_2a102a4f_26934cuda3std3__45__cpo4cendE
	.align		8
        /*0038*/ 	.dword	_ZN39_INTERNAL_20bf1933_4_k_cu_2a102a4f_26934cuda3std3__441_GLOBAL__N__20bf1933_4_k_cu_2a102a4f_26936ignoreE
	.align		8
        /*0040*/ 	.dword	_ZN39_INTERNAL_20bf1933_4_k_cu_2a102a4f_26934cuda3std3__419piecewise_constructE
	.align		8
        /*0048*/ 	.dword	_ZN39_INTERNAL_20bf1933_4_k_cu_2a102a4f_26934cuda3std3__48in_placeE
	.align		8
        /*0050*/ 	.dword	_ZN39_INTERNAL_20bf1933_4_k_cu_2a102a4f_26934cuda3std6ranges3__45__cpo4swapE
	.align		8
        /*0058*/ 	.dword	_ZN39_INTERNAL_20bf1933_4_k_cu_2a102a4f_26934cuda3std6ranges3__45__cpo9iter_moveE
	.align		8
        /*0060*/ 	.dword	_ZN39_INTERNAL_20bf1933_4_k_cu_2a102a4f_26934cute7productE
	.align		8
        /*0068*/ 	.dword	_ZN39_INTERNAL_20bf1933_4_k_cu_2a102a4f_26934cute1_E
	.align		8
        /*0070*/ 	.dword	$str$24
	.align		8
        /*0078*/ 	.dword	$str$25


//--------------------- .text._ZN7cutlass13device_kernelINS_4gemm6kernel13GemmUniversalIN4cute5tupleIJiiiiEEENS1_10collective13CollectiveMmaINS1_39MainloopSm90TmaGmmaRmemAWarpSpecializedILi9ENS5_IJNS4_1CILi1EEESB_SB_EEENS1_32KernelTmaWarpSpecializedPingpongEEENS5_IJNSA_ILi64EEENSA_ILi128EEENSA_ILi32EEEEEEfNS5_IJSB_llEEEfNS5_IJlSB_lEEENS4_8TiledMMAINS4_8MMA_AtomIJNS4_4SM904GMMA30MMA_64x128x8_F32TF32TF32_RS_TNILNSO_7ScaleInE1ELSQ_1EEEEEENS4_6LayoutISC_NS5_IJNSA_ILi0EEESU_SU_EEEEENS5_IJNS4_10UnderscoreESX_SX_EEEEENS4_13SM90_TMA_LOADENS4_14ComposedLayoutINS4_7SwizzleILi1ELi4ELi3EEENS4_18smem_ptr_flag_bitsILi32EEENST_INS5_IJNSA_ILi8EEES16_EEENS5_IJSB_S16_EEEEEEENS4_9Copy_AtomIJNS4_39AutoVectorizingCopyWithAssumedAlignmentILi128EEEfEEENS4_8identityES10_NS11_INS12_ILi3ELi4ELi3EEES15_NST_INS5_IJS16_SH_EEENS5_IJSH_SB_EEEEEEEvS1F_EENS_8epilogue10collective6detail29Sm90TmaWarpSpecializedAdapterINS1N_15DefaultEpilogueINS_10tfloat32_tESK_SK_NS1M_6thread17LinearCombinationIS1R_Li1EffLNS1S_9ScaleType4KindE0ELNS_15FloatRoundStyleE2ES1R_EENS1_15EpilogueDefaultEEEEEvvEEEEvNT_6ParamsE --------------------------
	.section	.text._ZN7cutlass13device_kernelINS_4gemm6kernel13GemmUniversalIN4cute5tupleIJiiiiEEENS1_10collective13CollectiveMmaINS1_39MainloopSm90TmaGmmaRmemAWarpSpecializedILi9ENS5_IJNS4_1CILi1EEESB_SB_EEENS1_32KernelTmaWarpSpecializedPingpongEEENS5_IJNSA_ILi64EEENSA_ILi128EEENSA_ILi32EEEEEEfNS5_IJSB_llEEEfNS5_IJlSB_lEEENS4_8TiledMMAINS4_8MMA_AtomIJNS4_4SM904GMMA30MMA_64x128x8_F32TF32TF32_RS_TNILNSO_7ScaleInE1ELSQ_1EEEEEENS4_6LayoutISC_NS5_IJNSA_ILi0EEESU_SU_EEEEENS5_IJNS4_10UnderscoreESX_SX_EEEEENS4_13SM90_TMA_LOADENS4_14ComposedLayoutINS4_7SwizzleILi1ELi4ELi3EEENS4_18smem_ptr_flag_bitsILi32EEENST_INS5_IJNSA_ILi8EEES16_EEENS5_IJSB_S16_EEEEEEENS4_9Copy_AtomIJNS4_39AutoVectorizingCopyWithAssumedAlignmentILi128EEEfEEENS4_8identityES10_NS11_INS12_ILi3ELi4ELi3EEES15_NST_INS5_IJS16_SH_EEENS5_IJSH_SB_EEEEEEEvS1F_EENS_8epilogue10collective6detail29Sm90TmaWarpSpecializedAdapterINS1N_15DefaultEpilogueINS_10tfloat32_tESK_SK_NS1M_6thread17LinearCombinationIS1R_Li1EffLNS1S_9ScaleType4KindE0ELNS_15FloatRoundStyleE2ES1R_EENS1_15EpilogueDefaultEEEEEvvEEEEvNT_6ParamsE,"ax",@progbits
	.align	128
.text._ZN7cutlass13device_kernelINS_4gemm6kernel13GemmUniversalIN4cute5tupleIJiiiiEEENS1_10collective13CollectiveMmaINS1_39MainloopSm90TmaGmmaRmemAWarpSpecializedILi9ENS5_IJNS4_1CILi1EEESB_SB_EEENS1_32KernelTmaWarpSpecializedPingpongEEENS5_IJNSA_ILi64EEENSA_ILi128EEENSA_ILi32EEEEEEfNS5_IJSB_llEEEfNS5_IJlSB_lEEENS4_8TiledMMAINS4_8MMA_AtomIJNS4_4SM904GMMA30MMA_64x128x8_F32TF32TF32_RS_TNILNSO_7ScaleInE1ELSQ_1EEEEEENS4_6LayoutISC_NS5_IJNSA_ILi0EEESU_SU_EEEEENS5_IJNS4_10UnderscoreESX_SX_EEEEENS4_13SM90_TMA_LOADENS4_14ComposedLayoutINS4_7SwizzleILi1ELi4ELi3EEENS4_18smem_ptr_flag_bitsILi32EEENST_INS5_IJNSA_ILi8EEES16_EEENS5_IJSB_S16_EEEEEEENS4_9Copy_AtomIJNS4_39AutoVectorizingCopyWithAssumedAlignmentILi128EEEfEEENS4_8identityES10_NS11_INS12_ILi3ELi4ELi3EEES15_NST_INS5_IJS16_SH_EEENS5_IJSH_SB_EEEEEEEvS1F_EENS_8epilogue10collective6detail29Sm90TmaWarpSpecializedAdapterINS1N_15DefaultEpilogueINS_10tfloat32_tESK_SK_NS1M_6thread17LinearCombinationIS1R_Li1EffLNS1S_9ScaleType4KindE0ELNS_15FloatRoundStyleE2ES1R_EENS1_15EpilogueDefaultEEEEEvvEEEEvNT_6ParamsE:
        .type           _ZN7cutlass13device_kernelINS_4gemm6kernel13GemmUniversalIN4cute5tupleIJiiiiEEENS1_10collective13CollectiveMmaINS1_39MainloopSm90TmaGmmaRmemAWarpSpecializedILi9ENS5_IJNS4_1CILi1EEESB_SB_EEENS1_32KernelTmaWarpSpecializedPingpongEEENS5_IJNSA_ILi64EEENSA_ILi128EEENSA_ILi32EEEEEEfNS5_IJSB_llEEEfNS5_IJlSB_lEEENS4_8TiledMMAINS4_8MMA_AtomIJNS4_4SM904GMMA30MMA_64x128x8_F32TF32TF32_RS_TNILNSO_7ScaleInE1ELSQ_1EEEEEENS4_6LayoutISC_NS5_IJNSA_ILi0EEESU_SU_EEEEENS5_IJNS4_10UnderscoreESX_SX_EEEEENS4_13SM90_TMA_LOADENS4_14ComposedLayoutINS4_7SwizzleILi1ELi4ELi3EEENS4_18smem_ptr_flag_bitsILi32EEENST_INS5_IJNSA_ILi8EEES16_EEENS5_IJSB_S16_EEEEEEENS4_9Copy_AtomIJNS4_39AutoVectorizingCopyWithAssumedAlignmentILi128EEEfEEENS4_8identityES10_NS11_INS12_ILi3ELi4ELi3EEES15_NST_INS5_IJS16_SH_EEENS5_IJSH_SB_EEEEEEEvS1F_EENS_8epilogue10collective6detail29Sm90TmaWarpSpecializedAdapterINS1N_15DefaultEpilogueINS_10tfloat32_tESK_SK_NS1M_6thread17LinearCombinationIS1R_Li1EffLNS1S_9ScaleType4KindE0ELNS_15FloatRoundStyleE2ES1R_EENS1_15EpilogueDefaultEEEEEvvEEEEvNT_6ParamsE,@function
        .size           _ZN7cutlass13device_kernelINS_4gemm6kernel13GemmUniversalIN4cute5tupleIJiiiiEEENS1_10collective13CollectiveMmaINS1_39MainloopSm90TmaGmmaRmemAWarpSpecializedILi9ENS5_IJNS4_1CILi1EEESB_SB_EEENS1_32KernelTmaWarpSpecializedPingpongEEENS5_IJNSA_ILi64EEENSA_ILi128EEENSA_ILi32EEEEEEfNS5_IJSB_llEEEfNS5_IJlSB_lEEENS4_8TiledMMAINS4_8MMA_AtomIJNS4_4SM904GMMA30MMA_64x128x8_F32TF32TF32_RS_TNILNSO_7ScaleInE1ELSQ_1EEEEEENS4_6LayoutISC_NS5_IJNSA_ILi0EEESU_SU_EEEEENS5_IJNS4_10UnderscoreESX_SX_EEEEENS4_13SM90_TMA_LOADENS4_14ComposedLayoutINS4_7SwizzleILi1ELi4ELi3EEENS4_18smem_ptr_flag_bitsILi32EEENST_INS5_IJNSA_ILi8EEES16_EEENS5_IJSB_S16_EEEEEEENS4_9Copy_AtomIJNS4_39AutoVectorizingCopyWithAssumedAlignmentILi128EEEfEEENS4_8identityES10_NS11_INS12_ILi3ELi4ELi3EEES15_NST_INS5_IJS16_SH_EEENS5_IJSH_SB_EEEEEEEvS1F_EENS_8epilogue10collective6detail29Sm90TmaWarpSpecializedAdapterINS1N_15DefaultEpilogueINS_10tfloat32_tESK_SK_NS1M_6thread17LinearCombinationIS1R_Li1EffLNS1S_9ScaleType4KindE0ELNS_15FloatRoundStyleE2ES1R_EENS1_15EpilogueDefaultEEEEEvvEEEEvNT_6ParamsE,(.L_x_223 - _ZN7cutlass13device_kernelINS_4gemm6kernel13GemmUniversalIN4cute5tupleIJiiiiEEENS1_10collective13CollectiveMmaINS1_39MainloopSm90TmaGmmaRmemAWarpSpecializedILi9ENS5_IJNS4_1CILi1EEESB_SB_EEENS1_32KernelTmaWarpSpecializedPingpongEEENS5_IJNSA_ILi64EEENSA_ILi128EEENSA_ILi32EEEEEEfNS5_IJSB_llEEEfNS5_IJlSB_lEEENS4_8TiledMMAINS4_8MMA_AtomIJNS4_4SM904GMMA30MMA_64x128x8_F32TF32TF32_RS_TNILNSO_7ScaleInE1ELSQ_1EEEEEENS4_6LayoutISC_NS5_IJNSA_ILi0EEESU_SU_EEEEENS5_IJNS4_10UnderscoreESX_SX_EEEEENS4_13SM90_TMA_LOADENS4_14ComposedLayoutINS4_7SwizzleILi1ELi4ELi3EEENS4_18smem_ptr_flag_bitsILi32EEENST_INS5_IJNSA_ILi8EEES16_EEENS5_IJSB_S16_EEEEEEENS4_9Copy_AtomIJNS4_39AutoVectorizingCopyWithAssumedAlignmentILi128EEEfEEENS4_8identityES10_NS11_INS12_ILi3ELi4ELi3EEES15_NST_INS5_IJS16_SH_EEENS5_IJSH_SB_EEEEEEEvS1F_EENS_8epilogue10collective6detail29Sm90TmaWarpSpecializedAdapterINS1N_15DefaultEpilogueINS_10tfloat32_tESK_SK_NS1M_6thread17LinearCombinationIS1R_Li1EffLNS1S_9ScaleType4KindE0ELNS_15FloatRoundStyleE2ES1R_EENS1_15EpilogueDefaultEEEEEvvEEEEvNT_6ParamsE)
        .other          _ZN7cutlass13device_kernelINS_4gemm6kernel13GemmUniversalIN4cute5tupleIJiiiiEEENS1_10collective13CollectiveMmaINS1_39MainloopSm90TmaGmmaRmemAWarpSpecializedILi9ENS5_IJNS4_1CILi1EEESB_SB_EEENS1_32KernelTmaWarpSpecializedPingpongEEENS5_IJNSA_ILi64EEENSA_ILi128EEENSA_ILi32EEEEEEfNS5_IJSB_llEEEfNS5_IJlSB_lEEENS4_8TiledMMAINS4_8MMA_AtomIJNS4_4SM904GMMA30MMA_64x128x8_F32TF32TF32_RS_TNILNSO_7ScaleInE1ELSQ_1EEEEEENS4_6LayoutISC_NS5_IJNSA_ILi0EEESU_SU_EEEEENS5_IJNS4_10UnderscoreESX_SX_EEEEENS4_13SM90_TMA_LOADENS4_14ComposedLayoutINS4_7SwizzleILi1ELi4ELi3EEENS4_18smem_ptr_flag_bitsILi32EEENST_INS5_IJNSA_ILi8EEES16_EEENS5_IJSB_S16_EEEEEEENS4_9Copy_AtomIJNS4_39AutoVectorizingCopyWithAssumedAlignmentILi128EEEfEEENS4_8identityES10_NS11_INS12_ILi3ELi4ELi3EEES15_NST_INS5_IJS16_SH_EEENS5_IJSH_SB_EEEEEEEvS1F_EENS_8epilogue10collective6detail29Sm90TmaWarpSpecializedAdapterINS1N_15DefaultEpilogueINS_10tfloat32_tESK_SK_NS1M_6thread17LinearCombinationIS1R_Li1EffLNS1S_9ScaleType4KindE0ELNS_15FloatRoundStyleE2ES1R_EENS1_15EpilogueDefaultEEEEEvvEEEEvNT_6ParamsE,@"STO_CUDA_ENTRY STV_DEFAULT"
_ZN7cutlass13device_kernelINS_4gemm6kernel13GemmUniversalIN4cute5tupleIJiiiiEEENS1_10collective13CollectiveMmaINS1_39MainloopSm90TmaGmmaRmemAWarpSpecializedILi9ENS5_IJNS4_1CILi1EEESB_SB_EEENS1_32KernelTmaWarpSpecializedPingpongEEENS5_IJNSA_ILi64EEENSA_ILi128EEENSA_ILi32EEEEEEfNS5_IJSB_llEEEfNS5_IJlSB_lEEENS4_8TiledMMAINS4_8MMA_AtomIJNS4_4SM904GMMA30MMA_64x128x8_F32TF32TF32_RS_TNILNSO_7ScaleInE1ELSQ_1EEEEEENS4_6LayoutISC_NS5_IJNSA_ILi0EEESU_SU_EEEEENS5_IJNS4_10UnderscoreESX_SX_EEEEENS4_13SM90_TMA_LOADENS4_14ComposedLayoutINS4_7SwizzleILi1ELi4ELi3EEENS4_18smem_ptr_flag_bitsILi32EEENST_INS5_IJNSA_ILi8EEES16_EEENS5_IJSB_S16_EEEEEEENS4_9Copy_AtomIJNS4_39AutoVectorizingCopyWithAssumedAlignmentILi128EEEfEEENS4_8identityES10_NS11_INS12_ILi3ELi4ELi3EEES15_NST_INS5_IJS16_SH_EEENS5_IJSH_SB_EEEEEEEvS1F_EENS_8epilogue10collective6detail29Sm90TmaWarpSpecializedAdapterINS1N_15DefaultEpilogueINS_10tfloat32_tESK_SK_NS1M_6thread17LinearCombinationIS1R_Li1EffLNS1S_9ScaleType4KindE0ELNS_15FloatRoundStyleE2ES1R_EENS1_15EpilogueDefaultEEEEEvvEEEEvNT_6ParamsE:
[----:B------:R-:W0:Y:S01]  /*0000*/  LDC R1, c[0x0][0x28] ;  /* 0x00000a00ff017b82 */ /* 0x000e220000000800 */
[----:B------:R-:W1:Y:S01]  /*0010*/  S2R R0, SR_TID.X ;  /* 0x0000000000007919 */ /* 0x000e620000002100 */
[----:B------:R-:W-:Y:S01]  /*0020*/  ELECT P0, URZ, PT ;  /* 0x00000000003f782f */ /* 0x000fe20003800000 */
[----:B------:R-:W-:Y:S01]  /*0030*/  BSSY B0, `(.L_x_0) ;  /* 0x0000014000007945 */ /* 0x000fe20003800000 */
[--C-:B-1----:R-:W-:Y:S02]  /*0040*/  SHF.R.U32.HI R2, RZ, 0x5, R0.reuse ;  /* 0x00000005ff027819 */ /* 0x102fe40000011600 */
[----:B------:R-:W-:-:S03]  /*0050*/  SHF.R.U32.HI R101, RZ, 0x7, R0 ;  /* 0x00000007ff657819 */ /* 0x000fc60000011600 */
[----:B------:R-:W1:Y:S02]  /*0060*/  SHFL.IDX PT, R3, R2, RZ, 0x1f ;  /* 0x00001fff02037589 */ /* 0x000e6400000e0000 */
[----:B-1----:R-:W-:Y:S02]  /*0070*/  R2UR UR4, R3 ;  /* 0x00000000030472ca */ /* 0x002fe400000e0000 */
[----:B------:R1:W2:Y:S11]  /*0080*/  SHFL.IDX PT, R3, R101, RZ, 0x1f ;  /* 0x00001fff65037589 */ /* 0x0002b600000e0000 */
[----:B------:R-:W-:-:S02]  /*0090*/  USHF.R.S32.HI UR5, URZ, 0x1f, UR4 ;  /* 0x0000001f3f057899 */ /* 0x000fc40008011404 */
[----:B------:R-:W-:Y:S02]  /*00a0*/  ISETP.NE.OR P0, PT, RZ, UR4, !P0 ;  /* 0x00000004ff007c0c */ /* 0x000fe4000c705670 */
[----:B------:R-:W-:-:S04]  /*00b0*/  ULEA.HI UR5, UR5, UR4, URZ, 0x2 ;  /* 0x0000000405057291 */ /* 0x000fc8000f8f103f */
[----:B------:R-:W-:-:S04]  /*00c0*/  ULOP3.LUT UR5, UR5, 0xfffffffc, URZ, 0xc0, !UPT ;  /* 0xfffffffc05057892 */ /* 0x000fc8000f8ec03f */
[----:B------:R-:W-:-:S03]  /*00d0*/  UIADD3 UR4, UR4, -UR5, URZ ;  /* 0x8000000504047290 */ /* 0x000fc6000fffe03f */
[----:B012---:R-:W-:Y:S09]  /*00e0*/  @P0 BRA `(.L_x_1) ;  /* 0x0000000000200947 */ /* 0x007ff20003800000 */
[----:B------:R-:W-:Y:S02]  /*00f0*/  ULDC.64 UR6, c[0x0][0x198] ;  /* 0x0000660000067ab9 */ /* 0x000fe40000000a00 */
[----:B------:R-:W-:Y:S02]  /*0100*/  UIADD3 UR8, UP0, UR6, 0xf0, URZ ;  /* 0x000000f006087890 */ /* 0x000fe4000ff1e03f */
[----:B------:R-:W-:Y:S02]  /*0110*/  UIADD3 UR6, UP1, UR6, 0x1f0, URZ ;  /* 0x000001f006067890 */ /* 0x000fe4000ff3e03f */
[----:B------:R-:W-:Y:S02]  /*0120*/  UIADD3.X UR9, URZ, UR7, URZ, UP0, !UPT ;  /* 0x000000073f097290 */ /* 0x000fe400087fe43f */
[----:B------:R-:W-:-:S07]  /*0130*/  UIADD3.X UR7, URZ, UR7, URZ, UP1, !UPT ;  /* 0x000000073f077290 */ /* 0x000fce0008ffe43f */
[----:B------:R0:W-:Y:S02]  /*0140*/  UTMACCTL.PF [UR8] ;  /* 0x00000000080079b9 */ /* 0x0001e40008040000 */
[----:B------:R0:W-:Y:S02]  /*0150*/  UTMACCTL.PF [UR6] ;  /* 0x00000000060079b9 */ /* 0x0001e40008040000 */
[----:B0-----:R-:W-:Y:S01]  /*0160*/  NOP ;  /* 0x0000000000007918 */ /* 0x001fe20000000000 */
.L_x_1:
[----:B------:R-:W-:Y:S05]  /*0170*/  BSYNC B0 ;  /* 0x0000000000007941 */ /* 0x000fea0003800000 */
.L_x_0:
[----:B------:R-:W0:Y:S01]  /*0180*/  SHFL.IDX PT, R4, R2, RZ, 0x1f ;  /* 0x00001fff02047589 */ /* 0x000e2200000e0000 */
[----:B------:R-:W-:Y:S01]  /*0190*/  R2UR UR13, R3 ;  /* 0x00000000030d72ca */ /* 0x000fe200000e0000 */
[----:B------:R-:W-:-:S04]  /*01a0*/  UISETP.NE.AND UP0, UPT, UR4, 0x3, UPT ;  /* 0x000000030400788c */ /* 0x000fc8000bf05270 */
[----:B------:R-:W-:-:S08]  /*01b0*/  UISETP.EQ.OR UP0, UPT, UR4, URZ, !UP0 ;  /* 0x0000003f0400728c */ /* 0x000fd0000c702670 */
[----:B------:R-:W-:Y:S02]  /*01c0*/  UIADD3 UR12, UR13, -0x1, URZ ;  /* 0xffffffff0d0c7890 */ /* 0x000fe4000fffe03f */
[----:B------:R-:W-:Y:S02]  /*01d0*/  UISETP.EQ.AND UP0, UPT, UR13, URZ, UP0 ;  /* 0x0000003f0d00728c */ /* 0x000fe40008702270 */
[----:B------:R-:W-:Y:S02]  /*01e0*/  UISETP.GE.U32.AND UP1, UPT, UR12, 0x2, UPT ;  /* 0x000000020c00788c */ /* 0x000fe4000bf26070 */
[----:B------:R-:W-:Y:S01]  /*01f0*/  USEL UR49, URZ, 0x1, !UP0 ;  /* 0x000000013f317887 */ /* 0x000fe2000c000000 */
[----:B0-----:R-:W-:-:S03]  /*0200*/  ISETP.NE.AND P0, PT, R4, RZ, PT ;  /* 0x000000ff0400720c */ /* 0x001fc60003f05270 */
[----:B------:R-:W-:-:S10]  /*0210*/  USEL UR49, UR49, 0x2, UP1 ;  /* 0x0000000231317887 */ /* 0x000fd40008800000 */
[----:B------:R-:W-:Y:S05]  /*0220*/  @P0 BRA `(.L_x_2) ;  /* 0x00000000008c0947 */ /* 0x000fea0003800000 */
[----:B------:R-:W-:Y:S01]  /*0230*/  ELECT P0, URZ, PT ;  /* 0x00000000003f782f */ /* 0x000fe20003800000 */
[----:B------:R-:W-:-:S12]  /*0240*/  BSSY B0, `(.L_x_2) ;  /* 0x0000021000007945 */ /* 0x000fd80003800000 */
[----:B------:R-:W-:Y:S05]  /*0250*/  @!P0 BRA `(.L_x_3) ;  /* 0x00000000007c8947 */ /* 0x000fea0003800000 */
[----:B------:R-:W0:Y:S01]  /*0260*/  S2UR UR6, SR_CgaCtaId ;  /* 0x00000000000679c3 */ /* 0x000e220000008800 */
[----:B------:R-:W-:Y:S01]  /*0270*/  UMOV UR5, 0x400 ;  /* 0x0000040000057882 */ /* 0x000fe20000000000 */
[----:B------:R-:W-:Y:S01]  /*0280*/  UMOV UR7, 0x1 ;  /* 0x0000000100077882 */ /* 0x000fe20000000000 */
[----:B------:R-:W-:Y:S02]  /*0290*/  UMOV UR8, 0x80 ;  /* 0x0000008000087882 */ /* 0x000fe40000000000 */
[----:B------:R-:W-:-:S04]  /*02a0*/  UIADD3 UR8, -UR8, 0x100000, URZ ;  /* 0x0010000008087890 */ /* 0x000fc8000fffe13f */
[----:B------:R-:W-:Y:S02]  /*02b0*/  USHF.L.U32 UR9, UR8, 0xb, URZ ;  /* 0x0000000b08097899 */ /* 0x000fe4000800063f */
[----:B------:R-:W-:Y:S02]  /*02c0*/  USHF.L.U32 UR8, UR8, 0x1, URZ ;  /* 0x0000000108087899 */ /* 0x000fe4000800063f */
[----:B0-----:R-:W-:Y:S02]  /*02d0*/  ULEA UR5, UR6, UR5, 0x18 ;  /* 0x0000000506057291 */ /* 0x001fe4000f8ec03f */
[----:B------:R-:W-:-:S04]  /*02e0*/  UIADD3 UR6, -UR7, 0x100000, URZ ;  /* 0x0010000007067890 */ /* 0x000fc8000fffe13f */
[----:B------:R-:W-:Y:S02]  /*02f0*/  USHF.L.U32 UR7, UR6, 0xb, URZ ;  /* 0x0000000b06077899 */ /* 0x000fe4000800063f */
[----:B------:R-:W-:Y:S01]  /*0300*/  USHF.L.U32 UR6, UR6, 0x1, URZ ;  /* 0x0000000106067899 */ /* 0x000fe2000800063f */
[----:B------:R-:W0:Y:S11]  /*0310*/  FENCE.VIEW.ASYNC.S ;  /* 0x00000000000073c6 */ /* 0x000e360000000000 */
[----:B0-----:R0:W1:Y:S01]  /*0320*/  SYNCS.EXCH.64 URZ, [UR5], UR6 ;  /* 0x00000006053f75b2 */ /* 0x0010620008000100 */
[----:B------:R0:W2:Y:S01]  /*0330*/  SYNCS.EXCH.64 URZ, [UR5+0x48], UR8 ;  /* 0x00004808053f75b2 */ /* 0x0000a20008000100 */
[----:B------:R0:W3:Y:S01]  /*0340*/  SYNCS.EXCH.64 URZ, [UR5+0x8], UR6 ;  /* 0x00000806053f75b2 */ /* 0x0000e20008000100 */
[----:B------:R0:W4:Y:S01]  /*0350*/  SYNCS.EXCH.64 URZ, [UR5+0x50], UR8 ;  /* 0x00005008053f75b2 */ /* 0x0001220008000100 */
[----:B------:R0:W0:Y:S01]  /*0360*/  SYNCS.EXCH.64 URZ, [UR5+0x10], UR6 ;  /* 0x00001006053f75b2 */ /* 0x0000220008000100 */
        /* <DEDUP_REMOVED lines=13> */
[----:B------:R-:W-:Y:S01]  /*0440*/  NOP ;  /* 0x0000000000007918 */ /* 0x000fe20000000000 */
.L_x_3:
[----:B0-----:R-:W-:Y:S05]  /*0450*/  BSYNC B0 ;  /* 0x0000000000007941 */ /* 0x001fea0003800000 */
.L_x_2:
[----:B------:R-:W0:Y:S01]  /*0460*/  SHFL.IDX PT, R4, R2, RZ, 0x1f ;  /* 0x00001fff02047589 */ /* 0x000e2200000e0000 */
[----:B------:R-:W-:Y:S01]  /*0470*/  ELECT P0, URZ, PT ;  /* 0x00000000003f782f */ /* 0x000fe20003800000 */
[----:B------:R-:W-:Y:S01]  /*0480*/  NOP ;  /* 0x0000000000007918 */ /* 0x000fe20000000000 */
[----:B------:R-:W-:Y:S01]  /*0490*/  ELECT P1, URZ, PT ;  /* 0x00000000003f782f */ /* 0x000fe20003820000 */
[----:B------:R-:W5:Y:S01]  /*04a0*/  SHFL.IDX PT, R3, R2, RZ, 0x1f ;  /* 0x00001fff02037589 */ /* 0x000f6200000e0000 */
[----:B------:R-:W-:Y:S01]  /*04b0*/  UMOV UR6, 0x20 ;  /* 0x0000002000067882 */ /* 0x000fe20000000000 */
[----:B------:R-:W-:Y:S01]  /*04c0*/  UMOV UR9, 0x80 ;  /* 0x0000008000097882 */ /* 0x000fe20000000000 */
[----:B------:R-:W-:Y:S01]  /*04d0*/  NOP ;  /* 0x0000000000007918 */ /* 0x000fe20000000000 */
[----:B------:R-:W1:Y:S01]  /*04e0*/  SHFL.IDX PT, R101, R101, RZ, 0x1f ;  /* 0x00001fff65657589 */ /* 0x000e6200000e0000 */
[----:B------:R-:W-:Y:S01]  /*04f0*/  ULDC.64 UR36, c[0x0][0x208] ;  /* 0x0000820000247ab9 */ /* 0x000fe20000000a00 */
[----:B0-----:R-:W-:-:S02]  /*0500*/  ISETP.NE.OR P0, PT, R4, RZ, !P0 ;  /* 0x000000ff0400720c */ /* 0x001fc40004705670 */
[----:B-----5:R-:W-:Y:S02]  /*0510*/  ISETP.NE.OR P1, PT, R3, RZ, !P1 ;  /* 0x000000ff0300720c */ /* 0x020fe40004f25670 */
[----:B------:R-:W-:-:S04]  /*0520*/  SHF.R.S32.HI R3, RZ, 0x1f, R0 ;  /* 0x0000001fff037819 */ /* 0x000fc80000011400 */
[----:B------:R-:W-:-:S05]  /*0530*/  LEA.HI R3, R3, R0, RZ, 0x7 ;  /* 0x0000000003037211 */ /* 0x000fca00078f38ff */
[----:B------:R-:W-:Y:S01]  /*0540*/  VOTEU.ALL UP0, P0 ;  /* 0x00000000003f7886 */ /* 0x000fe20000000000 */
[----:B------:R-:W-:Y:S01]  /*0550*/  LOP3.LUT R3, R3, 0xffffff80, RZ, 0xc0, !PT ;  /* 0xffffff8003037812 */ /* 0x000fe200078ec0ff */
[----:B------:R-:W-:-:S03]  /*0560*/  VOTEU.ALL UP1, P1 ;  /* 0x00000000003f7886 */ /* 0x000fc60000820000 */
[----:B------:R-:W0:Y:S01]  /*0570*/  @!UP0 S2UR UR8, SR_CgaCtaId ;  /* 0x00000000000889c3 */ /* 0x000e220000008800 */
[----:B------:R-:W-:Y:S01]  /*0580*/  @!UP0 UMOV UR5, 0x400 ;  /* 0x0000040000058882 */ /* 0x000fe20000000000 */
[----:B------:R-:W-:-:S04]  /*0590*/  @!UP0 UIADD3 UR6, -UR6, 0x100000, URZ ;  /* 0x0010000006068890 */ /* 0x000fc8000fffe13f */
[----:B------:R-:W-:Y:S02]  /*05a0*/  @!UP0 USHF.L.U32 UR7, UR6, 0xb, URZ ;  /* 0x0000000b06078899 */ /* 0x000fe4000800063f */
[----:B------:R-:W-:Y:S01]  /*05b0*/  @!UP0 USHF.L.U32 UR6, UR6, 0x1, URZ ;  /* 0x0000000106068899 */ /* 0x000fe2000800063f */
[----:B------:R-:W-:Y:S01]  /*05c0*/  IMAD.IADD R23, R0, 0x1, -R3 ;  /* 0x0000000100177824 */ /* 0x000fe200078e0a03 */
[----:B------:R-:W-:Y:S01]  /*05d0*/  @!UP1 UMOV UR10, 0x400 ;  /* 0x00000400000a9882 */ /* 0x000fe20000000000 */
[----:B------:R-:W-:Y:S01]  /*05e0*/  VOTEU.ALL UP2, P1 ;  /* 0x00000000003f7886 */ /* 0x000fe20000840000 */
[----:B------:R-:W-:Y:S01]  /*05f0*/  VOTEU.ALL UP3, P1 ;  /* 0x00000000003f7886 */ /* 0x000fe20000860000 */
[----:B------:R-:W-:Y:S01]  /*0600*/  VOTEU.ALL UP4, P1 ;  /* 0x00000000003f7886 */ /* 0x000fe20000880000 */
[----:B------:R-:W5:Y:S01]  /*0610*/  @!UP1 S2UR UR11, SR_CgaCtaId ;  /* 0x00000000000b99c3 */ /* 0x000f620000008800 */
[----:B------:R-:W-:Y:S01]  /*0620*/  VOTEU.ALL UP5, P1 ;  /* 0x00000000003f7886 */ /* 0x000fe200008a0000 */
[----:B------:R-:W-:Y:S01]  /*0630*/  ISETP.NE.AND P1, PT, RZ, UR13, PT ;  /* 0x0000000dff007c0c */ /* 0x000fe2000bf25270 */
[----:B0-----:R-:W-:-:S02]  /*0640*/  @!UP0 ULEA UR5, UR8, UR5, 0x18 ;  /* 0x0000000508058291 */ /* 0x001fc4000f8ec03f */
[----:B------:R-:W-:-:S04]  /*0650*/  @!UP1 UIADD3 UR8, -UR9, 0x100000, URZ ;  /* 0x0010000009089890 */ /* 0x000fc8000fffe13f */
[----:B------:R-:W-:Y:S02]  /*0660*/  @!UP1 USHF.L.U32 UR9, UR8, 0xb, URZ ;  /* 0x0000000b08099899 */ /* 0x000fe4000800063f */
[----:B------:R-:W-:Y:S01]  /*0670*/  @!UP1 USHF.L.U32 UR8, UR8, 0x1, URZ ;  /* 0x0000000108089899 */ /* 0x000fe2000800063f */
[----:B------:R-:W-:Y:S01]  /*0680*/  VOTEU.ALL UP0, P0 ;  /* 0x00000000003f7886 */ /* 0x000fe20000000000 */
[----:B-----5:R-:W-:Y:S01]  /*0690*/  @!UP1 ULEA UR10, UR11, UR10, 0x18 ;  /* 0x0000000a0b0a9291 */ /* 0x020fe2000f8ec03f */
[----:B------:R-:W-:Y:S01]  /*06a0*/  VOTEU.ALL UP1, P0 ;  /* 0x00000000003f7886 */ /* 0x000fe20000020000 */
[----:B------:R-:W0:Y:S02]  /*06b0*/  FENCE.VIEW.ASYNC.S ;  /* 0x00000000000073c6 */ /* 0x000e240000000000 */
[----:B0-----:R-:W1:Y:S02]  /*06c0*/  @!UP0 SYNCS.EXCH.64 URZ, [UR5+0xc0], UR6 ;  /* 0x0000c006053f85b2 */ /* 0x001e640008000100 */
[----:B------:R0:W1:Y:S01]  /*06d0*/  @!UP1 SYNCS.EXCH.64 URZ, [UR5+0xc8], UR6 ;  /* 0x0000c806053f95b2 */ /* 0x0000620008000100 */
[----:B------:R-:W-:Y:S01]  /*06e0*/  NOP ;  /* 0x0000000000007918 */ /* 0x000fe20000000000 */
[----:B0-----:R-:W-:-:S02]  /*06f0*/  ULDC.64 UR6, c[0x0][0x598] ;  /* 0x0001660000067ab9 */ /* 0x001fc40000000a00 */
[----:B------:R-:W-:Y:S02]  /*0700*/  ISETP.NE.U32.AND P0, PT, RZ, UR6, PT ;  /* 0x00000006ff007c0c */ /* 0x000fe4000bf05070 */
[----:B------:R0:W1:Y:S02]  /*0710*/  @!UP2 SYNCS.EXCH.64 URZ, [UR10+0xa0], UR8 ;  /* 0x0000a0080a3fa5b2 */ /* 0x0000640008000100 */
[----:B------:R-:W-:Y:S01]  /*0720*/  ISETP.NE.AND.EX P0, PT, RZ, UR7, PT, P0 ;  /* 0x00000007ff007c0c */ /* 0x000fe2000bf05300 */
[----:B------:R0:W1:Y:S01]  /*0730*/  @!UP3 SYNCS.EXCH.64 URZ, [UR10+0xa8], UR8 ;  /* 0x0000a8080a3fb5b2 */ /* 0x0000620008000100 */
[----:B------:R0:W1:Y:S01]  /*0740*/  @!UP4 SYNCS.EXCH.64 URZ, [UR10+0xb0], UR8 ;  /* 0x0000b0080a3fc5b2 */ /* 0x0000620008000100 */
[----:B------:R0:W1:Y:S01]  /*0750*/  @!UP5 SYNCS.EXCH.64 URZ, [UR10+0xb8], UR8 ;  /* 0x0000b8080a3fd5b2 */ /* 0x0000620008000100 */
[----:B------:R-:W-:Y:S01]  /*0760*/  NOP ;  /* 0x0000000000007918 */ /* 0x000fe20000000000 */
[----:B-1234-:R-:W-:Y:S08]  /*0770*/  BAR.SYNC.DEFER_BLOCKING 0x0 ;  /* 0x0000000000007b1d */ /* 0x01eff00000010000 */
[----:B0-----:R-:W-:Y:S05]  /*0780*/  @!P0 BRA `(.L_x_4) ;  /* 0x00000000001c8947 */ /* 0x001fea0003800000 */
[----:B------:R-:W0:Y:S02]  /*0790*/  LDC.64 R2, c[0x0][0x598] ;  /* 0x00016600ff027b82 */ /* 0x000e240000000a00 */
[----:B0-----:R-:W2:Y:S02]  /*07a0*/  LDG.E.64 R2, desc[UR36][R2.64] ;  /* 0x0000002402027981 */ /* 0x001ea4000c1e1b00 */
[----:B--2---:R-:W-:-:S04]  /*07b0*/  ISETP.NE.U32.AND P0, PT, R2, RZ, PT ;  /* 0x000000ff0200720c */ /* 0x004fc80003f05070 */
[----:B------:R-:W-:-:S13]  /*07c0*/  ISETP.NE.AND.EX P0, PT, R3, RZ, PT, P0 ;  /* 0x000000ff0300720c */ /* 0x000fda0003f05300 */
[----:B------:R-:W-:Y:S05]  /*07d0*/  @!P0 BRA `(.L_x_4) ;  /* 0x0000000000088947 */ /* 0x000fea0003800000 */
[----:B------:R1:W5:Y:S01]  /*07e0*/  LD.E R88, desc[UR36][R2.64] ;  /* 0x0000002402587980 */ /* 0x000362000c101900 */
[----:B------:R-:W-:Y:S05]  /*07f0*/  BRA `(.L_x_5) ;  /* 0x0000000000247947 */ /* 0x000fea0003800000 */
.L_x_4:
[----:B------:R-:W-:Y:S02]  /*0800*/  ULDC.64 UR6, c[0x0][0x588] ;  /* 0x0001620000067ab9 */ /* 0x000fe40000000a00 */
[----:B------:R-:W-:-:S04]  /*0810*/  ISETP.NE.U32.AND P0, PT, RZ, UR6, PT ;  /* 0x00000006ff007c0c */ /* 0x000fc8000bf05070 */
[----:B------:R-:W-:-:S13]  /*0820*/  ISETP.NE.AND.EX P0, PT, RZ, UR7, PT, P0 ;  /* 0x00000007ff007c0c */ /* 0x000fda000bf05300 */
[----:B------:R-:W-:Y:S05]  /*0830*/  @!P0 BRA `(.L_x_6) ;  /* 0x00000000000c8947 */ /* 0x000fea0003800000 */
[----:B------:R-:W0:Y:S02]  /*0840*/  LDC.64 R88, c[0x0][0x588] ;  /* 0x00016200ff587b82 */ /* 0x000e240000000a00 */
[----:B0-----:R0:W5:Y:S01]  /*0850*/  LDG.E R88, desc[UR36][R88.64] ;  /* 0x0000002458587981 */ /* 0x001162000c1e1900 */
[----:B------:R-:W-:Y:S05]  /*0860*/  BRA `(.L_x_5) ;  /* 0x0000000000087947 */ /* 0x000fea0003800000 */
.L_x_6:
[----:B------:R-:W-:Y:S02]  /*0870*/  ULDC UR5, c[0x0][0x580] ;  /* 0x0001600000057ab9 */ /* 0x000fe40000000800 */
[----:B------:R-:W-:-:S07]  /*0880*/  IMAD.U32 R88, RZ, RZ, UR5 ;  /* 0x00000005ff587e24 */ /* 0x000fce000f8e00ff */
.L_x_5:
[----:B------:R-:W-:Y:S02]  /*0890*/  ULDC.64 UR6, c[0x0][0x5a0] ;  /* 0x0001680000067ab9 */ /* 0x000fe40000000a00 */
[----:B------:R-:W-:-:S04]  /*08a0*/  ISETP.NE.U32.AND P0, PT, RZ, UR6, PT ;  /* 0x00000006ff007c0c */ /* 0x000fc8000bf05070 */
[----:B------:R-:W-:-:S13]  /*08b0*/  ISETP.NE.AND.EX P0, PT, RZ, UR7, PT, P0 ;  /* 0x00000007ff007c0c */ /* 0x000fda000bf05300 */
[----:B------:R-:W-:Y:S05]  /*08c0*/  @!P0 BRA `(.L_x_7) ;  /* 0x00000000001c8947 */ /* 0x000fea0003800000 */
[----:B-1----:R-:W1:Y:S02]  /*08d0*/  LDC.64 R2, c[0x0][0x5a0] ;  /* 0x00016800ff027b82 */ /* 0x002e640000000a00 */
[----:B-1----:R-:W2:Y:S02]  /*08e0*/  LDG.E.64 R2, desc[UR36][R2.64] ;  /* 0x0000002402027981 */ /* 0x002ea4000c1e1b00 */
[----:B--2---:R-:W-:-:S04]  /*08f0*/  ISETP.NE.U32.AND P0, PT, R2, RZ, PT ;  /* 0x000000ff0200720c */ /* 0x004fc80003f05070 */
[----:B------:R-:W-:-:S13]  /*0900*/  ISETP.NE.AND.EX P0, PT, R3, RZ, PT, P0 ;  /* 0x000000ff0300720c */ /* 0x000fda0003f05300 */
[----:B------:R-:W-:Y:S05]  /*0910*/  @!P0 BRA `(.L_x_7) ;  /* 0x0000000000088947 */ /* 0x000fea0003800000 */
[----:B0-----:R2:W5:Y:S01]  /*0920*/  LD.E R89, desc[UR36][R2.64] ;  /* 0x0000002402597980 */ /* 0x001562000c101900 */
[----:B------:R-:W-:Y:S05]  /*0930*/  BRA `(.L_x_8) ;  /* 0x0000000000247947 */ /* 0x000fea0003800000 */
.L_x_7:
[----:B------:R-:W-:Y:S02]  /*0940*/  ULDC.64 UR6, c[0x0][0x590] ;  /* 0x0001640000067ab9 */ /* 0x000fe40000000a00 */
[----:B------:R-:W-:-:S04]  /*0950*/  ISETP.NE.U32.AND P0, PT, RZ, UR6, PT ;  /* 0x00000006ff007c0c */ /* 0x000fc8000bf05070 */
[----:B------:R-:W-:-:S13]  /*0960*/  ISETP.NE.AND.EX P0, PT, RZ, UR7, PT, P0 ;  /* 0x00000007ff007c0c */ /* 0x000fda000bf05300 */
[----:B------:R-:W-:Y:S05]  /*0970*/  @!P0 BRA `(.L_x_9) ;  /* 0x00000000000c8947 */ /* 0x000fea0003800000 */
[----:B-1----:R-:W0:Y:S02]  /*0980*/  LDC.64 R2, c[0x0][0x590] ;  /* 0x00016400ff027b82 */ /* 0x002e240000000a00 */
[----:B0-----:R0:W5:Y:S01]  /*0990*/  LDG.E R89, desc[UR36][R2.64] ;  /* 0x0000002402597981 */ /* 0x001162000c1e1900 */
[----:B------:R-:W-:Y:S05]  /*09a0*/  BRA `(.L_x_8) ;  /* 0x0000000000087947 */ /* 0x000fea0003800000 */
.L_x_9:
[----:B------:R-:W-:Y:S02]  /*09b0*/  ULDC UR5, c[0x0][0x584] ;  /* 0x0001610000057ab9 */ /* 0x000fe40000000800 */
[----:B0-----:R-:W-:-:S07]  /*09c0*/  IMAD.U32 R89, RZ, RZ, UR5 ;  /* 0x00000005ff597e24 */ /* 0x001fce000f8e00ff */
.L_x_8:
[----:B012---:R-:W0:Y:S01]  /*09d0*/  LDC R2, c[0x0][0x65c] ;  /* 0x00019700ff027b82 */ /* 0x007e220000000800 */
[----:B------:R-:W1:Y:S01]  /*09e0*/  S2R R12, SR_CTAID.Y ;  /* 0x00000000000c7919 */ /* 0x000e620000002600 */
[----:B------:R-:W-:Y:S01]  /*09f0*/  UISETP.NE.AND UP0, UPT, UR13, 0x2, UPT ;  /* 0x000000020d00788c */ /* 0x000fe2000bf05270 */
[----:B------:R-:W-:Y:S01]  /*0a00*/  IMAD.MOV.U32 R5, RZ, RZ, RZ ;  /* 0x000000ffff057224 */ /* 0x000fe200078e00ff */
[----:B------:R-:W-:Y:S01]  /*0a10*/  ULDC UR5, c[0x0][0x28c] ;  /* 0x0000a30000057ab9 */ /* 0x000fe20000000800 */
[----:B------:R-:W2:Y:S01]  /*0a20*/  S2R R4, SR_CTAID.X ;  /* 0x0000000000047919 */ /* 0x000ea20000002500 */
[----:B------:R-:W-:Y:S01]  /*0a30*/  UIADD3 UR5, UR5, 0x1f, URZ ;  /* 0x0000001f05057890 */ /* 0x000fe2000fffe03f */
[----:B------:R-:W-:Y:S01]  /*0a40*/  LOP3.LUT R26, R26, 0xfffffffd, RZ, 0xc0, !PT ;  /* 0xfffffffd1a1a7812 */ /* 0x000fe200078ec0ff */
[----:B------:R-:W-:Y:S01]  /*0a50*/  UMOV UR39, URZ ;  /* 0x0000003f00277c82 */ /* 0x000fe20008000000 */
[----:B------:R-:W-:Y:S01]  /*0a60*/  PLOP3.LUT P0, PT, PT, PT, UP0, 0x80, 0x0 ;  /* 0x000000000000781c */ /* 0x000fe20003f0f008 */
[----:B------:R-:W-:Y:S01]  /*0a70*/  USHF.R.S32.HI UR8, URZ, 0x1f, UR5 ;  /* 0x0000001f3f087899 */ /* 0x000fe20008011405 */
[----:B------:R-:W-:Y:S01]  /*0a80*/  UMOV UR38, URZ ;  /* 0x0000003f00267c82 */ /* 0x000fe20008000000 */
[----:B------:R-:W-:-:S02]  /*0a90*/  ULDC.64 UR10, c[0x0][0x650] ;  /* 0x00019400000a7ab9 */ /* 0x000fc40000000a00 */
[----:B------:R-:W-:-:S04]  /*0aa0*/  ULEA.HI UR8, UR8, UR5, URZ, 0x5 ;  /* 0x0000000508087291 */ /* 0x000fc8000f8f283f */
[----:B------:R-:W-:Y:S01]  /*0ab0*/  USHF.R.S32.HI UR46, URZ, 0x5, UR8 ;  /* 0x000000053f2e7899 */ /* 0x000fe20008011408 */
[----:B0-----:R-:W-:-:S13]  /*0ac0*/  ISETP.NE.AND P2, PT, R2, 0x1, PT ;  /* 0x000000010200780c */ /* 0x001fda0003f45270 */
[----:B------:R-:W2:Y:S01]  /*0ad0*/  @P2 LDC R17, c[0x0][0x10] ;  /* 0x00000400ff112b82 */ /* 0x000ea20000000800 */
[----:B-1----:R-:W-:Y:S01]  /*0ae0*/  @P2 IMAD.MOV.U32 R6, RZ, RZ, R12 ;  /* 0x000000ffff062224 */ /* 0x002fe200078e000c */
[----:B------:R-:W-:Y:S01]  /*0af0*/  @P2 LOP3.LUT R26, R26, 0x2, RZ, 0xfc, !PT ;  /* 0x000000021a1a2812 */ /* 0x000fe200078efcff */
[----:B------:R-:W-:-:S05]  /*0b00*/  @P2 IMAD.MOV.U32 R7, RZ, RZ, RZ ;  /* 0x000000ffff072224 */ /* 0x000fca00078e00ff */
[----:B------:R-:W0:Y:S01]  /*0b10*/  @!P2 LDC R3, c[0x0][0xc] ;  /* 0x00000300ff03ab82 */ /* 0x000e220000000800 */
[----:B------:R-:W-:Y:S01]  /*0b20*/  ULDC UR6, c[0x0][0xc] ;  /* 0x0000030000067ab9 */ /* 0x000fe20000000800 */
[----:B------:R-:W-:Y:S01]  /*0b30*/  ULDC UR7, c[0x0][0x10] ;  /* 0x0000040000077ab9 */ /* 0x000fe20000000800 */
[----:B------:R-:W-:Y:S01]  /*0b40*/  ULDC UR5, c[0x0][0x14] ;  /* 0x0000050000057ab9 */ /* 0x000fe20000000800 */
[----:B------:R-:W-:-:S04]  /*0b50*/  UIMAD.WIDE.U32 UR6, UR6, UR7, URZ ;  /* 0x00000007060672a5 */ /* 0x000fc8000f8e003f */
[----:B------:R-:W-:Y:S02]  /*0b60*/  UIMAD.WIDE.U32 UR52, UR6, UR5, URZ ;  /* 0x00000005063472a5 */ /* 0x000fe4000f8e003f */
[----:B------:R-:W-:-:S04]  /*0b70*/  UIMAD UR45, UR7, UR5, URZ ;  /* 0x00000005072d72a4 */ /* 0x000fc8000f8e023f */
[----:B------:R-:W-:Y:S01]  /*0b80*/  UIADD3 UR45, UR53, UR45, URZ ;  /* 0x0000002d352d7290 */ /* 0x000fe2000fffe03f */
[----:B--2---:R-:W-:-:S04]  /*0b90*/  @P2 IMAD.WIDE.U32 R16, R4, R17, R6 ;  /* 0x0000001104102225 */ /* 0x004fc800078e0006 */
[----:B0-----:R-:W-:-:S04]  /*0ba0*/  @!P2 IMAD.WIDE.U32 R6, R3, R12, R4 ;  /* 0x0000000c0306a225 */ /* 0x001fc800078e0004 */
[----:B------:R-:W-:Y:S02]  /*0bb0*/  @P2 IMAD.MOV.U32 R3, RZ, RZ, RZ ;  /* 0x000000ffff032224 */ /* 0x000fe400078e00ff */
[----:B------:R-:W-:Y:S02]  /*0bc0*/  @!P2 IMAD.MOV.U32 R16, RZ, RZ, R6 ;  /* 0x000000ffff10a224 */ /* 0x000fe400078e0006 */
[----:B------:R-:W-:Y:S02]  /*0bd0*/  @P2 IMAD.IADD R17, R17, 0x1, R3 ;  /* 0x0000000111112824 */ /* 0x000fe400078e0203 */
[----:B------:R-:W-:Y:S01]  /*0be0*/  @!P2 IMAD.MOV.U32 R17, RZ, RZ, R7 ;  /* 0x000000ffff11a224 */ /* 0x000fe200078e0007 */
[----:B------:R-:W-:Y:S06]  /*0bf0*/  @P0 BRA `(.L_x_10) ;  /* 0x0000000000200947 */ /* 0x000fec0003800000 */
[----:B------:R-:W-:Y:S01]  /*0c00*/  UISETP.GE.U32.AND UP0, UPT, UR46, 0x9, UPT ;  /* 0x000000092e00788c */ /* 0x000fe2000bf06070 */
[----:B------:R-:W-:Y:S01]  /*0c10*/  IADD3 R16, P0, R16, UR52, RZ ;  /* 0x0000003410107c10 */ /* 0x000fe2000ff1e0ff */
[----:B------:R-:W-:Y:S01]  /*0c20*/  UIMAD.WIDE.U32 UR6, UR46, 0x38e38e39, URZ ;  /* 0x38e38e392e0678a5 */ /* 0x000fe2000f8e003f */
[----:B------:R-:W-:Y:S02]  /*0c30*/  UMOV UR38, URZ ;  /* 0x0000003f00267c82 */ /* 0x000fe40008000000 */
[----:B------:R-:W-:Y:S01]  /*0c40*/  IADD3.X R17, R17, UR45, RZ, P0, !PT ;  /* 0x0000002d11117c10 */ /* 0x000fe200087fe4ff */
[----:B------:R-:W-:-:S04]  /*0c50*/  USHF.R.U32.HI UR6, URZ, 0x1, UR7 ;  /* 0x000000013f067899 */ /* 0x000fc80008011607 */
[----:B------:R-:W-:Y:S02]  /*0c60*/  UIMAD UR39, UR6, -0x9, UR46 ;  /* 0xfffffff7062778a4 */ /* 0x000fe4000f8e022e */
[----:B------:R-:W-:-:S12]  /*0c70*/  @UP0 ULOP3.LUT UR38, UR6, 0x1, URZ, 0xc0, !UPT ;  /* 0x0000000106260892 */ /* 0x000fd8000f8ec03f */
.L_x_10:
[----:B------:R-:W-:Y:S01]  /*0c80*/  ISETP.GE.U32.AND P0, PT, R16, UR10, PT ;  /* 0x0000000a10007c0c */ /* 0x000fe2000bf06070 */
[----:B------:R-:W-:Y:S01]  /*0c90*/  IMAD.MOV.U32 R22, RZ, RZ, -0x1 ;  /* 0xffffffffff167424 */ /* 0x000fe200078e00ff */
[----:B------:R-:W-:Y:S01]  /*0ca0*/  PRMT R3, RZ, 0x7610, R3 ;  /* 0x00007610ff037816 */ /* 0x000fe20000000003 */
[----:B------:R-:W-:Y:S01]  /*0cb0*/  IMAD.MOV.U32 R18, RZ, RZ, -0x1 ;  /* 0xffffffffff127424 */ /* 0x000fe200078e00ff */
[----:B------:R-:W-:Y:S01]  /*0cc0*/  ISETP.GE.U32.AND.EX P0, PT, R17, UR11, PT, P0 ;  /* 0x0000000b11007c0c */ /* 0x000fe2000bf06100 */
[----:B------:R-:W-:-:S12]  /*0cd0*/  IMAD.MOV.U32 R19, RZ, RZ, -0x1 ;  /* 0xffffffffff137424 */ /* 0x000fd800078e00ff */
[----:B------:R-:W-:Y:S05]  /*0ce0*/  @P0 BRA `(.L_x_11) ;  /* 0x0000000400580947 */ /* 0x000fea0003800000 */
[----:B------:R-:W0:Y:S01]  /*0cf0*/  LDC.64 R14, c[0x0][0x628] ;  /* 0x00018a00ff0e7b82 */ /* 0x000e220000000a00 */
[----:B------:R-:W-:Y:S02]  /*0d00*/  IMAD.MOV.U32 R6, RZ, RZ, R16 ;  /* 0x000000ffff067224 */ /* 0x000fe400078e0010 */
[----:B------:R-:W-:-:S05]  /*0d10*/  IMAD.MOV.U32 R7, RZ, RZ, R17 ;  /* 0x000000ffff077224 */ /* 0x000fca00078e0011 */
[----:B------:R-:W1:Y:S08]  /*0d20*/  LDC R18, c[0x0][0x630] ;  /* 0x00018c00ff127b82 */ /* 0x000e700000000800 */
[----:B------:R-:W2:Y:S01]  /*0d30*/  LDC.64 R20, c[0x0][0x620] ;  /* 0x00018800ff147b82 */ /* 0x000ea20000000a00 */
[----:B0-----:R-:W-:-:S04]  /*0d40*/  ISETP.NE.U32.AND P0, PT, R14, RZ, PT ;  /* 0x000000ff0e00720c */ /* 0x001fc80003f05070 */
[----:B------:R-:W-:-:S13]  /*0d50*/  ISETP.NE.AND.EX P0, PT, R15, RZ, PT, P0 ;  /* 0x000000ff0f00720c */ /* 0x000fda0003f05300 */
[----:B-12---:R-:W-:Y:S05]  /*0d60*/  @!P0 BRA `(.L_x_12) ;  /* 0x0000000000288947 */ /* 0x006fea0003800000 */
[----:B------:R-:W0:Y:S02]  /*0d70*/  LDC R3, c[0x0][0x634] ;  /* 0x00018d00ff037b82 */ /* 0x000e240000000800 */
[----:B0-----:R-:W-:-:S05]  /*0d80*/  IADD3 R3, P0, R16, R3, RZ ;  /* 0x0000000310037210 */ /* 0x001fca0007f1e0ff */
[----:B------:R-:W-:-:S04]  /*0d90*/  IMAD.X R13, RZ, RZ, R17, P0 ;  /* 0x000000ffff0d7224 */ /* 0x000fc800000e0611 */
[----:B------:R-:W-:-:S04]  /*0da0*/  IMAD.WIDE.U32 R6, R13, R14, RZ ;  /* 0x0000000e0d067225 */ /* 0x000fc800078e00ff */
[----:B------:R-:W-:-:S04]  /*0db0*/  IMAD.WIDE.U32 R8, P0, R3, R15, R6 ;  /* 0x0000000f03087225 */ /* 0x000fc80007800006 */
[----:B------:R-:W-:-:S04]  /*0dc0*/  IMAD.WIDE.U32 R6, R3, R14, RZ ;  /* 0x0000000e03067225 */ /* 0x000fc800078e00ff */
[----:B------:R-:W-:Y:S01]  /*0dd0*/  IMAD.X R11, RZ, RZ, RZ, P0 ;  /* 0x000000ffff0b7224 */ /* 0x000fe200000e06ff */
[----:B------:R-:W-:Y:S01]  /*0de0*/  IADD3 RZ, P0, R7, R8, RZ ;  /* 0x0000000807ff7210 */ /* 0x000fe20007f1e0ff */
[----:B------:R-:W-:-:S04]  /*0df0*/  IMAD.MOV.U32 R10, RZ, RZ, R9 ;  /* 0x000000ffff0a7224 */ /* 0x000fc800078e0009 */
[----:B------:R-:W-:-:S08]  /*0e00*/  IMAD.WIDE.U32.X R6, R13, R15, R10, P0 ;  /* 0x0000000f0d067225 */ /* 0x000fd000000e040a */
.L_x_12:
[-CC-:B------:R-:W-:Y:S01]  /*0e10*/  SHF.R.U64 R29, R6, R18.reuse, R7.reuse ;  /* 0x00000012061d7219 */ /* 0x180fe20000001207 */
[----:B------:R-:W0:Y:S01]  /*0e20*/  LDC R10, c[0x0][0x618] ;  /* 0x00018600ff0a7b82 */ /* 0x000e220000000800 */
[----:B------:R-:W-:Y:S01]  /*0e30*/  SHF.R.U32.HI R5, RZ, R18, R7 ;  /* 0x00000012ff057219 */ /* 0x000fe20000011607 */
[----:B------:R-:W-:Y:S01]  /*0e40*/  ULDC UR5, c[0x0][0x150] ;  /* 0x0000540000057ab9 */ /* 0x000fe20000000800 */
[----:B------:R-:W-:Y:S02]  /*0e50*/  IADD3 R9, P0, RZ, -R29, RZ ;  /* 0x8000001dff097210 */ /* 0x000fe40007f1e0ff */
[----:B------:R-:W-:-:S03]  /*0e60*/  I2FP.F32.U32 R3, R4 ;  /* 0x0000000400037245 */ /* 0x000fc60000201000 */
[----:B------:R-:W1:Y:S01]  /*0e70*/  LDC.64 R24, c[0x0][0x640] ;  /* 0x00019000ff187b82 */ /* 0x000e620000000a00 */
[----:B------:R-:W-:Y:S02]  /*0e80*/  IMAD.X R11, RZ, RZ, ~R5, P0 ;  /* 0x000000ffff0b7224 */ /* 0x000fe400000e0e05 */
[----:B------:R-:W-:Y:S01]  /*0e90*/  FMUL R3, R3, UR5 ;  /* 0x0000000503037c20 */ /* 0x000fe20008400000 */
[----:B------:R-:W-:Y:S01]  /*0ea0*/  IMAD.WIDE.U32 R6, R9, R20, R16 ;  /* 0x0000001409067225 */ /* 0x000fe200078e0010 */
[----:B------:R-:W-:-:S03]  /*0eb0*/  ULDC UR5, c[0x0][0x154] ;  /* 0x0000550000057ab9 */ /* 0x000fc60000000800 */
[----:B------:R-:W-:Y:S01]  /*0ec0*/  IMAD R8, R11, R20, RZ ;  /* 0x000000140b087224 */ /* 0x000fe200078e02ff */
[----:B------:R-:W2:Y:S01]  /*0ed0*/  LDC R5, c[0x0][0x144] ;  /* 0x00005100ff057b82 */ /* 0x000ea20000000800 */
[----:B------:R-:W3:Y:S02]  /*0ee0*/  F2I.U32.TRUNC.NTZ R3, R3 ;  /* 0x0000000300037305 */ /* 0x000ee4000020f000 */
[----:B------:R-:W-:-:S04]  /*0ef0*/  IMAD R9, R9, R21, R8 ;  /* 0x0000001509097224 */ /* 0x000fc800078e0208 */
[----:B------:R-:W-:Y:S01]  /*0f00*/  IMAD.IADD R7, R7, 0x1, R9 ;  /* 0x0000000107077824 */ /* 0x000fe200078e0209 */
[----:B------:R-:W4:Y:S01]  /*0f10*/  LDC R18, c[0x0][0x608] ;  /* 0x00018200ff127b82 */ /* 0x000f220000000800 */
[----:B------:R-:W-:-:S03]  /*0f20*/  IMAD.MOV.U32 R9, RZ, RZ, -0x1 ;  /* 0xffffffffff097424 */ /* 0x000fc600078e00ff */
[----:B0-----:R-:W-:Y:S02]  /*0f30*/  SHF.R.U64 R14, R6, R10, R7 ;  /* 0x0000000a060e7219 */ /* 0x001fe40000001207 */
[----:B------:R-:W-:Y:S02]  /*0f40*/  I2FP.F32.U32 R6, R12 ;  /* 0x0000000c00067245 */ /* 0x000fe40000201000 */
[----:B------:R-:W0:Y:S01]  /*0f50*/  LDC R20, c[0x0][0x658] ;  /* 0x00019600ff147b82 */ /* 0x000e220000000800 */
[----:B-1----:R-:W-:Y:S01]  /*0f60*/  ISETP.NE.U32.AND P0, PT, R24, RZ, PT ;  /* 0x000000ff1800720c */ /* 0x002fe20003f05070 */
[----:B---3--:R-:W-:Y:S02]  /*0f70*/  IMAD.MOV R8, RZ, RZ, -R3 ;  /* 0x000000ffff087224 */ /* 0x008fe400078e0a03 */
[----:B------:R-:W-:Y:S01]  /*0f80*/  FMUL R6, R6, UR5 ;  /* 0x0000000506067c20 */ /* 0x000fe20008400000 */
[----:B------:R-:W-:Y:S02]  /*0f90*/  SHF.R.U32.HI R7, RZ, R10, R7 ;  /* 0x0000000aff077219 */ /* 0x000fe40000011607 */
[----:B------:R-:W-:Y:S01]  /*0fa0*/  ISETP.NE.AND.EX P0, PT, R25, RZ, PT, P0 ;  /* 0x000000ff1900720c */ /* 0x000fe20003f05300 */
[----:B------:R1:W3:Y:S01]  /*0fb0*/  F2I.U32.TRUNC.NTZ R13, R6 ;  /* 0x00000006000d7305 */ /* 0x0002e2000020f000 */
[----:B------:R-:W1:Y:S01]  /*0fc0*/  LDC R15, c[0x0][0x148] ;  /* 0x00005200ff0f7b82 */ /* 0x000e620000000800 */
[----:B--2---:R-:W-:-:S07]  /*0fd0*/  IMAD R3, R5, R8, R4 ;  /* 0x0000000805037224 */ /* 0x004fce00078e0204 */
[----:B------:R-:W2:Y:S01]  /*0fe0*/  LDC R21, c[0x0][0x600] ;  /* 0x00018000ff157b82 */ /* 0x000ea20000000800 */
[-CC-:B----4-:R-:W-:Y:S02]  /*0ff0*/  SHF.R.U64 R30, R14, R18.reuse, R7.reuse ;  /* 0x000000120e1e7219 */ /* 0x190fe40000001207 */
[----:B------:R-:W-:Y:S01]  /*1000*/  SHF.R.U32.HI R5, RZ, R18, R7 ;  /* 0x00000012ff057219 */ /* 0x000fe20000011607 */
[----:B------:R-:W-:-:S04]  /*1010*/  IMAD.MOV.U32 R7, RZ, RZ, 0x1 ;  /* 0x00000001ff077424 */ /* 0x000fc800078e00ff */
[----:B------:R-:W4:Y:S01]  /*1020*/  LDC R22, c[0x0][0x648] ;  /* 0x00019200ff167b82 */ /* 0x000f220000000800 */
[-C--:B0-----:R-:W-:Y:S02]  /*1030*/  SHF.L.U32 R4, R9, R20.reuse, RZ ;  /* 0x0000001409047219 */ /* 0x081fe400000006ff */
[--C-:B------:R-:W-:Y:S02]  /*1040*/  SHF.R.U64 R18, R30, R20, R5.reuse ;  /* 0x000000141e127219 */ /* 0x100fe40000001205 */
[----:B------:R-:W-:Y:S02]  /*1050*/  LOP3.LUT R11, RZ, R4, RZ, 0x33, !PT ;  /* 0x00000004ff0b7212 */ /* 0x000fe400078e33ff */
[-C--:B------:R-:W-:Y:S01]  /*1060*/  SHF.R.U32.HI R5, RZ, R20.reuse, R5 ;  /* 0x00000014ff057219 */ /* 0x080fe20000011605 */
[----:B------:R-:W0:Y:S01]  /*1070*/  LDC R27, c[0x0][0x638] ;  /* 0x00018e00ff1b7b82 */ /* 0x000e220000000800 */
[----:B------:R-:W-:Y:S01]  /*1080*/  SHF.L.U32 R10, R7, R20, RZ ;  /* 0x00000014070a7219 */ /* 0x000fe200000006ff */
[----:B------:R-:W-:-:S06]  /*1090*/  IMAD.MOV.U32 R4, RZ, RZ, R18 ;  /* 0x000000ffff047224 */ /* 0x000fcc00078e0012 */
[----:B------:R-:W0:Y:S01]  /*10a0*/  LDC R28, c[0x0][0x610] ;  /* 0x00018400ff1c7b82 */ /* 0x000e220000000800 */
[----:B-1-3--:R-:W-:Y:S05]  /*10b0*/  @!P0 BRA `(.L_x_13) ;  /* 0x0000000000288947 */ /* 0x00afea0003800000 */
[----:B------:R-:W1:Y:S02]  /*10c0*/  LDC R9, c[0x0][0x64c] ;  /* 0x00019300ff097b82 */ /* 0x000e640000000800 */
[----:B-1----:R-:W-:-:S05]  /*10d0*/  IADD3 R9, P0, R18, R9, RZ ;  /* 0x0000000912097210 */ /* 0x002fca0007f1e0ff */
        /* <DEDUP_REMOVED lines=8> */
.L_x_13:
[----:B----4-:R-:W-:Y:S01]  /*1160*/  SHF.R.U64 R4, R4, R22, R5 ;  /* 0x0000001604047219 */ /* 0x010fe20000001205 */
[----:B--2---:R-:W-:Y:S01]  /*1170*/  VIADD R5, R21, 0xffffffff ;  /* 0xffffffff15057836 */ /* 0x004fe20000000000 */
[----:B------:R-:W-:Y:S01]  /*1180*/  LOP3.LUT R11, R30, R11, RZ, 0xc0, !PT ;  /* 0x0000000b1e0b7212 */ /* 0x000fe200078ec0ff */
[----:B------:R-:W-:Y:S02]  /*1190*/  IMAD.MOV R13, RZ, RZ, -R13 ;  /* 0x000000ffff0d7224 */ /* 0x000fe400078e0a0d */
[----:B------:R-:W-:Y:S01]  /*11a0*/  IMAD.MOV R6, RZ, RZ, -R4 ;  /* 0x000000ffff067224 */ /* 0x000fe200078e0a04 */
[----:B------:R-:W-:Y:S01]  /*11b0*/  LOP3.LUT R5, R14, R5, RZ, 0xc0, !PT ;  /* 0x000000050e057212 */ /* 0x000fe200078ec0ff */
[----:B------:R-:W-:Y:S02]  /*11c0*/  IMAD R10, R10, R4, R11 ;  /* 0x000000040a0a7224 */ /* 0x000fe400078e020b */
[----:B------:R-:W-:Y:S02]  /*11d0*/  @P2 IMAD R3, R15, R13, R12 ;  /* 0x0000000d0f032224 */ /* 0x000fe400078e020c */
[----:B0-----:R-:W-:-:S02]  /*11e0*/  IMAD R4, R6, R27, R18 ;  /* 0x0000001b06047224 */ /* 0x001fc400078e0212 */
[----:B------:R-:W-:Y:S02]  /*11f0*/  IMAD R22, R10, R28, R3 ;  /* 0x0000001c0a167224 */ /* 0x000fe400078e0203 */
[----:B------:R-:W-:Y:S02]  /*1200*/  IMAD R5, R4, R21, R5 ;  /* 0x0000001504057224 */ /* 0x000fe400078e0205 */
[----:B------:R-:W-:Y:S02]  /*1210*/  IMAD.MOV.U32 R3, RZ, RZ, 0x1 ;  /* 0x00000001ff037424 */ /* 0x000fe400078e00ff */
[----:B------:R-:W-:Y:S01]  /*1220*/  IMAD.MOV.U32 R19, RZ, RZ, R29 ;  /* 0x000000ffff137224 */ /* 0x000fe200078e001d */
[----:B------:R-:W-:Y:S02]  /*1230*/  SEL R18, R5, R22, !P2 ;  /* 0x0000001605127207 */ /* 0x000fe40005000000 */
[----:B------:R-:W-:-:S07]  /*1240*/  SEL R22, R22, R5, !P2 ;  /* 0x0000000516167207 */ /* 0x000fce0005000000 */
.L_x_11:
[----:B------:R-:W-:Y:S05]  /*1250*/  @!P1 BRA `(.L_x_14) ;  /* 0x0000005c00f09947 */ /* 0x000fea0003800000 */
[----:B------:R-:W-:-:S06]  /*1260*/  UISETP.GT.U32.AND UP0, UPT, UR12, 0x1, UPT ;  /* 0x000000010c00788c */ /* 0x000fcc000bf04070 */
[----:B------:R-:W-:-:S13]  /*1270*/  PLOP3.LUT P0, PT, PT, PT, UP0, 0x80, 0x0 ;  /* 0x000000000000781c */ /* 0x000fda0003f0f008 */
[----:B------:R-:W-:Y:S05]  /*1280*/  @P0 EXIT ;  /* 0x000000000000094d */ /* 0x000fea0003800000 */
.L_x_15:
[----:B------:R-:W-:-:S08]  /*1290*/  NOP ;  /* 0x0000000000007918 */ /* 0x000fd00000000000 */
[----:B------:R-:W0:Y:S02]  /*12a0*/  USETMAXREG.TRY_ALLOC.CTAPOOL UP0, 0xe8 ;  /* 0x000000e8000079c8 */ /* 0x000e240008000600 */
[----:B0-----:R-:W-:-:S13]  /*12b0*/  PLOP3.LUT P0, PT, PT, PT, UP0, 0x80, 0x0 ;  /* 0x000000000000781c */ /* 0x001fda0003f0f008 */
[----:B------:R-:W-:Y:S05]  /*12c0*/  @!P0 BRA `(.L_x_15) ;  /* 0xfffffffc00f08947 */ /* 0x000fea000383ffff */
[----:B------:R-:W-:-:S13]  /*12d0*/  LOP3.LUT P0, RZ, R3, 0xff, RZ, 0xc0, !PT ;  /* 0x000000ff03ff7812 */ /* 0x000fda000780c0ff */
[----:B------:R-:W-:Y:S05]  /*12e0*/  @!P0 EXIT ;  /* 0x000000000000894d */ /* 0x000fea0003800000 */
[----:B------:R-:W-:Y:S01]  /*12f0*/  SHF.R.S32.HI R0, RZ, 0x1f, R23 ;  /* 0x0000001fff007819 */ /* 0x000fe20000011417 */
[----:B------:R-:W0:Y:S01]  /*1300*/  LDC R95, c[0x0][0x658] ;  /* 0x00019600ff5f7b82 */ /* 0x000e220000000800 */
[----:B------:R-:W-:Y:S01]  /*1310*/  UMOV UR40, 0x400 ;  /* 0x0000040000287882 */ /* 0x000fe20000000000 */
[----:B------:R-:W-:Y:S01]  /*1320*/  IMAD.MOV.U32 R6, RZ, RZ, 0x1 ;  /* 0x00000001ff067424 */ /* 0x000fe200078e00ff */
[CC--:B------:R-:W-:Y:S01]  /*1330*/  LEA.HI R3, R0.reuse, R23.reuse, RZ, 0x2 ;  /* 0x0000001700037211 */ /* 0x0c0fe200078f10ff */
[----:B------:R-:W-:Y:S01]  /*1340*/  ULDC UR5, c[0x0][0x284] ;  /* 0x0000a10000057ab9 */ /* 0x000fe20000000800 */
[----:B------:R-:W-:Y:S01]  /*1350*/  LEA.HI R0, R0, R23, RZ, 0x5 ;  /* 0x0000001700007211 */ /* 0x000fe200078f28ff */
[----:B------:R-:W-:Y:S01]  /*1360*/  ULOP3.LUT UR41, UR49, 0x1, URZ, 0xfc, !UPT ;  /* 0x0000000131297892 */ /* 0x000fe2000f8efc3f */
[--C-:B------:R-:W-:Y:S01]  /*1370*/  SHF.R.S32.HI R90, RZ, 0x2, R3.reuse ;  /* 0x00000002ff5a7819 */ /* 0x100fe20000011403 */
[----:B------:R-:W1:Y:S01]  /*1380*/  S2UR UR4, SR_CgaCtaId ;  /* 0x00000000000479c3 */ /* 0x000e620000008800 */
[----:B------:R-:W-:Y:S01]  /*1390*/  SHF.R.S32.HI R5, RZ, 0x1f, R3 ;  /* 0x0000001fff057819 */ /* 0x000fe20000011403 */
[----:B------:R-:W-:Y:S01]  /*13a0*/  UIADD3 UR42, UR46, -0x1, URZ ;  /* 0xffffffff2e2a7890 */ /* 0x000fe2000fffe03f */
[----:B------:R-:W-:Y:S01]  /*13b0*/  LOP3.LUT R4, R3, 0xfffffffc, RZ, 0xc0, !PT ;  /* 0xfffffffc03047812 */ /* 0x000fe200078ec0ff */
[----:B------:R-:W-:Y:S01]  /*13c0*/  USHF.L.U32 UR43, UR46, 0x1, URZ ;  /* 0x000000012e2b7899 */ /* 0x000fe2000800063f */
[----:B------:R-:W-:Y:S01]  /*13d0*/  LEA.HI R5, R5, R90, RZ, 0x3 ;  /* 0x0000005a05057211 */ /* 0x000fe200078f18ff */
[----:B------:R-:W-:Y:S01]  /*13e0*/  USHF.L.U64.HI UR44, UR52, 0x1, UR45 ;  /* 0x00000001342c7899 */ /* 0x000fe2000801022d */
[----:B------:R-:W-:Y:S01]  /*13f0*/  SHF.R.S32.HI R7, RZ, 0x5, R0 ;  /* 0x00000005ff077819 */ /* 0x000fe20000011400 */
[----:B------:R-:W-:Y:S01]  /*1400*/  IMAD.IADD R4, R23, 0x1, -R4 ;  /* 0x0000000117047824 */ /* 0x000fe200078e0a04 */
[----:B------:R-:W-:Y:S01]  /*1410*/  LOP3.LUT R5, R5, 0xfffffff8, RZ, 0xc0, !PT ;  /* 0xfffffff805057812 */ /* 0x000fe200078ec0ff */
[----:B------:R-:W2:Y:S02]  /*1420*/  LDC.64 R8, c[0x0][0x5c8] ;  /* 0x00017200ff087b82 */ /* 0x000ea40000000a00 */
[----:B------:R-:W-:-:S02]  /*1430*/  IMAD R0, R7, 0x40, R4 ;  /* 0x0000004007007824 */ /* 0x000fc400078e0204 */
[----:B------:R-:W-:Y:S02]  /*1440*/  IMAD.IADD R90, R90, 0x1, -R5 ;  /* 0x000000015a5a7824 */ /* 0x000fe400078e0a05 */
[----:B------:R-:W-:Y:S02]  /*1450*/  IMAD.SHL.U32 R92, R4, 0x2, RZ ;  /* 0x00000002045c7824 */ /* 0x000fe400078e00ff */
[--C-:B------:R-:W-:Y:S01]  /*1460*/  IMAD R103, R7, -0x10, -R90.reuse ;  /* 0xfffffff007677824 */ /* 0x100fe200078e0a5a */
[--C-:B------:R-:W-:Y:S01]  /*1470*/  SHF.R.S32.HI R3, RZ, 0x1f, R90.reuse ;  /* 0x0000001fff037819 */ /* 0x100fe2000001145a */
[----:B------:R-:W3:Y:S01]  /*1480*/  LDC R98, c[0x0][0x600] ;  /* 0x00018000ff627b82 */ /* 0x000ee20000000800 */
[----:B------:R-:W-:Y:S01]  /*1490*/  SHF.R.S32.HI R91, RZ, 0x1f, R90 ;  /* 0x0000001fff5b7819 */ /* 0x000fe2000001145a */
[----:B------:R-:W-:Y:S01]  /*14a0*/  VIADD R103, R103, UR5 ;  /* 0x0000000567677c36 */ /* 0x000fe20008000000 */
[----:B------:R-:W-:Y:S01]  /*14b0*/  LEA.HI R3, R3, R90, RZ, 0x2 ;  /* 0x0000005a03037211 */ /* 0x000fe200078f10ff */
[----:B-1----:R-:W-:Y:S01]  /*14c0*/  ULEA UR40, UR4, UR40, 0x18 ;  /* 0x0000002804287291 */ /* 0x002fe2000f8ec03f */
[----:B------:R-:W-:-:S02]  /*14d0*/  SHF.R.S32.HI R93, RZ, 0x1f, R92 ;  /* 0x0000001fff5d7819 */ /* 0x000fc4000001145c */
[C---:B------:R-:W-:Y:S01]  /*14e0*/  LOP3.LUT R5, R3.reuse, 0xfffffffc, RZ, 0xc0, !PT ;  /* 0xfffffffc03057812 */ /* 0x040fe200078ec0ff */
[----:B------:R-:W-:Y:S01]  /*14f0*/  UIADD3 UR47, UR40, 0xa0, URZ ;  /* 0x000000a0282f7890 */ /* 0x000fe2000fffe03f */
[C---:B------:R-:W-:Y:S02]  /*1500*/  LOP3.LUT P0, RZ, R3.reuse, 0x4, RZ, 0xc0, !PT ;  /* 0x0000000403ff7812 */ /* 0x040fe4000780c0ff */
[----:B------:R-:W-:Y:S01]  /*1510*/  LOP3.LUT R94, R3, 0x4, RZ, 0xc0, !PT ;  /* 0x00000004035e7812 */ /* 0x000fe200078ec0ff */
[----:B------:R-:W-:Y:S01]  /*1520*/  IMAD.IADD R5, R90, 0x1, -R5 ;  /* 0x000000015a057824 */ /* 0x000fe200078e0a05 */
[----:B------:R-:W-:Y:S01]  /*1530*/  P2R R114, PR, RZ, 0x1 ;  /* 0x00000001ff727803 */ /* 0x000fe20000000000 */
[----:B------:R-:W-:Y:S01]  /*1540*/  IMAD.WIDE R90, R7, 0x10, R90 ;  /* 0x00000010075a7825 */ /* 0x000fe200078e025a */
[----:B--2---:R-:W-:Y:S01]  /*1550*/  SHF.L.U64.HI R96, R8, 0x3, R9 ;  /* 0x0000000308607819 */ /* 0x004fe20000010209 */
[----:B------:R-:W1:Y:S02]  /*1560*/  LDC R7, c[0x0][0x288] ;  /* 0x0000a200ff077b82 */ /* 0x000e640000000800 */
[----:B------:R-:W-:-:S02]  /*1570*/  IMAD.U32 R5, R0, 0x8, R5 ;  /* 0x0000000800057824 */ /* 0x000fc400078e0005 */
[----:B------:R-:W-:Y:S02]  /*1580*/  IMAD.MOV.U32 R0, RZ, RZ, -0x1 ;  /* 0xffffffffff007424 */ /* 0x000fe400078e00ff */
[----:B------:R-:W-:Y:S02]  /*1590*/  IMAD.IADD R94, R94, 0x1, R5 ;  /* 0x000000015e5e7824 */ /* 0x000fe400078e0205 */
[----:B------:R-:W-:Y:S01]  /*15a0*/  IMAD.SHL.U32 R97, R8, 0x8, RZ ;  /* 0x0000000808617824 */ /* 0x000fe200078e00ff */
[-C--:B0-----:R-:W-:Y:S01]  /*15b0*/  SHF.L.U32 R99, R0, R95.reuse, RZ ;  /* 0x0000005f00637219 */ /* 0x081fe200000006ff */
[C---:B------:R-:W-:Y:S01]  /*15c0*/  VIADD R0, R101.reuse, 0xffffffff ;  /* 0xffffffff65007836 */ /* 0x040fe20000000000 */
[----:B------:R-:W-:Y:S01]  /*15d0*/  SHF.L.U32 R95, R6, R95, RZ ;  /* 0x0000005f065f7219 */ /* 0x000fe200000006ff */
[----:B---3--:R-:W-:Y:S01]  /*15e0*/  VIADD R98, R98, 0xffffffff ;  /* 0xffffffff62627836 */ /* 0x008fe20000000000 */
[----:B------:R-:W-:Y:S02]  /*15f0*/  LOP3.LUT R99, RZ, R99, RZ, 0x33, !PT ;  /* 0x00000063ff637212 */ /* 0x000fe400078e33ff */
[C---:B------:R-:W-:Y:S01]  /*1600*/  ISETP.NE.AND P0, PT, R0.reuse, RZ, PT ;  /* 0x000000ff0000720c */ /* 0x040fe20003f05270 */
[----:B------:R-:W-:Y:S01]  /*1610*/  IMAD.SHL.U32 R0, R0, 0x8, RZ ;  /* 0x0000000800007824 */ /* 0x000fe200078e00ff */
[----:B------:R-:W-:-:S02]  /*1620*/  LEA R101, R101, UR47, 0x3 ;  /* 0x0000002f65657c11 */ /* 0x000fc4000f8e18ff */
[----:B------:R-:W-:Y:S02]  /*1630*/  SEL R112, RZ, 0x1, P0 ;  /* 0x00000001ff707807 */ /* 0x000fe40000000000 */
[----:B------:R-:W-:Y:S01]  /*1640*/  LOP3.LUT R0, R0, 0x8, RZ, 0xc0, !PT ;  /* 0x0000000800007812 */ /* 0x000fe200078ec0ff */
[----:B-1----:R-:W-:-:S03]  /*1650*/  IMAD R100, R4, -0x2, R7 ;  /* 0xfffffffe04647824 */ /* 0x002fc600078e0207 */
[C---:B------:R-:W-:Y:S02]  /*1660*/  LOP3.LUT R113, R0.reuse, 0x8, RZ, 0x3c, !PT ;  /* 0x0000000800717812 */ /* 0x040fe400078e3cff */
[----:B------:R-:W-:-:S07]  /*1670*/  LOP3.LUT R102, R0, 0x18, RZ, 0x3c, !PT ;  /* 0x0000001800667812 */ /* 0x000fce00078e3cff */
.L_x_174:
[----:B------:R-:W-:-:S04]  /*1680*/  SHF.L.U32 R0, R112, 0x1f, RZ ;  /* 0x0000001f70007819 */ /* 0x000fc800000006ff */
[----:B------:R-:W0:Y:S02]  /*1690*/  SYNCS.PHASECHK.TRANS64.TRYWAIT P0, [R101+URZ+-0x8], R0 ;  /* 0xfffff800650075a7 */ /* 0x000e24000800017f */
[----:B01234-:R-:W-:Y:S05]  /*16a0*/  @!P0 BRA `(.L_x_16) ;  /* 0x0000007000c88947 */ /* 0x01ffea0003800000 */
.L_x_203:
[----:B------:R-:W-:-:S04]  /*16b0*/  UIADD3 UR4, UR40, 0x800, URZ ;  /* 0x0000080028047890 */ /* 0x000fc8000fffe03f */
[----:B------:R-:W-:-:S06]  /*16c0*/  ULOP3.LUT UP0, URZ, UR4, 0x9f, URZ, 0xc0, !UPT ;  /* 0x0000009f043f7892 */ /* 0x000fcc000f80c03f */
[----:B------:R-:W-:-:S13]  /*16d0*/  PLOP3.LUT P0, PT, PT, PT, UP0, 0x80, 0x0 ;  /* 0x000000000000781c */ /* 0x000fda0003f0f008 */
[----:B------:R-:W-:Y:S05]  /*16e0*/  @!P0 BRA `(.L_x_17) ;  /* 0x0000000000408947 */ /* 0x000fea0003800000 */
[----:B0-----:R-:W-:Y:S01]  /*16f0*/  MOV R0, 0x0 ;  /* 0x0000000000007802 */ /* 0x001fe20000000f00 */
[----:B------:R-:W-:Y:S01]  /*1700*/  ULDC.64 UR4, c[0x4][0x70] ;  /* 0x01001c0000047ab9 */ /* 0x000fe20000000a00 */
[----:B------:R-:W-:Y:S01]  /*1710*/  ULDC.64 UR6, c[0x4][0x8] ;  /* 0x0100020000067ab9 */ /* 0x000fe20000000a00 */
[----:B------:R-:W-:Y:S01]  /*1720*/  IMAD.U32 R4, RZ, RZ, UR4 ;  /* 0x00000004ff047e24 */ /* 0x000fe2000f8e00ff */
[----:B------:R0:W1:Y:S01]  /*1730*/  LDC.64 R14, c[0x4][R0] ;  /* 0x01000000000e7b82 */ /* 0x0000620000000a00 */
[----:B------:R-:W-:Y:S01]  /*1740*/  IMAD.U32 R5, RZ, RZ, UR5 ;  /* 0x00000005ff057e24 */ /* 0x000fe2000f8e00ff */
[----:B------:R-:W-:Y:S01]  /*1750*/  ULDC.64 UR4, c[0x4][0x78] ;  /* 0x01001e0000047ab9 */ /* 0x000fe20000000a00 */
[----:B------:R-:W-:Y:S02]  /*1760*/  IMAD.U32 R10, RZ, RZ, UR6 ;  /* 0x00000006ff0a7e24 */ /* 0x000fe4000f8e00ff */
[----:B------:R-:W-:Y:S02]  /*1770*/  IMAD.U32 R6, RZ, RZ, UR4 ;  /* 0x00000004ff067e24 */ /* 0x000fe4000f8e00ff */
[----:B------:R-:W-:-:S02]  /*1780*/  IMAD.U32 R7, RZ, RZ, UR5 ;  /* 0x00000005ff077e24 */ /* 0x000fc4000f8e00ff */
[----:B------:R-:W-:Y:S02]  /*1790*/  IMAD.U32 R11, RZ, RZ, UR7 ;  /* 0x00000007ff0b7e24 */ /* 0x000fe4000f8e00ff */
[----:B------:R-:W-:Y:S02]  /*17a0*/  IMAD.MOV.U32 R8, RZ, RZ, 0x70 ;  /* 0x00000070ff087424 */ /* 0x000fe400078e00ff */
[----:B------:R-:W-:Y:S02]  /*17b0*/  IMAD.MOV.U32 R12, RZ, RZ, 0x1 ;  /* 0x00000001ff0c7424 */ /* 0x000fe400078e00ff */
[----:B0-----:R-:W-:-:S07]  /*17c0*/  IMAD.MOV.U32 R13, RZ, RZ, RZ ;  /* 0x000000ffff0d7224 */ /* 0x001fce00078e00ff */
[----:B------:R-:W-:-:S07]  /*17d0*/  LEPC R20, `(.L_x_17) ;  /* 0x000000001014794e */ /* 0x000fce0000000000 */
[----:B-1---5:R-:W-:Y:S05]  /*17e0*/  CALL.ABS.NOINC R14 ;  /* 0x000000000e007343 */ /* 0x022fea0003c00000 */
.L_x_17:
[----:B------:R-:W-:-:S04]  /*17f0*/  IMAD.U32 R24, RZ, RZ, UR40 ;  /* 0x00000028ff187e24 */ /* 0x000fc8000f8e00ff */
[----:B------:R-:W-:-:S05]  /*1800*/  VIADD R24, R24, 0x12800 ;  /* 0x0001280018187836 */ /* 0x000fca0000000000 */
[----:B------:R-:W-:-:S13]  /*1810*/  LOP3.LUT P0, RZ, R24, 0x3ff, RZ, 0xc0, !PT ;  /* 0x000003ff18ff7812 */ /* 0x000fda000780c0ff */
[----:B------:R-:W-:Y:S05]  /*1820*/  @!P0 BRA `(.L_x_18) ;  /* 0x00000000007c8947 */ /* 0x000fea0003800000 */
[----:B------:R-:W-:Y:S01]  /*1830*/  MOV R23, 0x0 ;  /* 0x0000000000177802 */ /* 0x000fe20000000f00 */
[----:B------:R-:W-:Y:S01]  /*1840*/  ULDC.64 UR4, c[0x4][0x70] ;  /* 0x01001c0000047ab9 */ /* 0x000fe20000000a00 */
[----:B------:R-:W-:Y:S01]  /*1850*/  ULDC.64 UR6, c[0x4][0x78] ;  /* 0x01001e0000067ab9 */ /* 0x000fe20000000a00 */
[----:B------:R-:W-:Y:S01]  /*1860*/  IMAD.U32 R4, RZ, RZ, UR4 ;  /* 0x00000004ff047e24 */ /* 0x000fe2000f8e00ff */
[----:B------:R1:W2:Y:S01]  /*1870*/  LDC.64 R14, c[0x4][R23] ;  /* 0x01000000170e7b82 */ /* 0x0002a20000000a00 */
        /* <DEDUP_REMOVED lines=8> */
[----:B-1----:R-:W-:-:S07]  /*1900*/  IMAD.MOV.U32 R13, RZ, RZ, RZ ;  /* 0x000000ffff0d7224 */ /* 0x002fce00078e00ff */
[----:B------:R-:W-:-:S07]  /*1910*/  LEPC R20, `(.L_x_19) ;  /* 0x000000001014794e */ /* 0x000fce0000000000 */
[----:B0-2--5:R-:W-:Y:S05]  /*1920*/  CALL.ABS.NOINC R14 ;  /* 0x000000000e007343 */ /* 0x025fea0003c00000 */
.L_x_19:
[----:B------:R0:W1:Y:S01]  /*1930*/  LDC.64 R14, c[0x4][R23] ;  /* 0x01000000170e7b82 */ /* 0x0000620000000a00 */
[----:B------:R-:W-:Y:S01]  /*1940*/  ULDC.64 UR4, c[0x4][0x70] ;  /* 0x01001c0000047ab9 */ /* 0x000fe20000000a00 */
[----:B------:R-:W-:Y:S01]  /*1950*/  ULDC.64 UR6, c[0x4][0x10] ;  /* 0x0100040000067ab9 */ /* 0x000fe20000000a00 */
[----:B------:R-:W-:Y:S02]  /*1960*/  IMAD.U32 R4, RZ, RZ, UR4 ;  /* 0x00000004ff047e24 */ /* 0x000fe4000f8e00ff */
        /* <DEDUP_REMOVED lines=10> */
[----:B-1----:R-:W-:Y:S05]  /*1a10*/  CALL.ABS.NOINC R14 ;  /* 0x000000000e007343 */ /* 0x002fea0003c00000 */
.L_x_18:
[----:B0-----:R-:W-:Y:S01]  /*1a20*/  IMAD.U32 R0, RZ, RZ, UR41 ;  /* 0x00000029ff007e24 */ /* 0x001fe2000f8e00ff */
[----:B------:R-:W-:-:S04]  /*1a30*/  UMOV UR4, 0xffffffff ;  /* 0xffffffff00047882 */ /* 0x000fc80000000000 */
[----:B------:R-:W-:Y:S01]  /*1a40*/  ISETP.NE.AND P0, PT, R0, 0x3, PT ;  /* 0x000000030000780c */ /* 0x000fe20003f05270 */
[----:B------:R-:W-:-:S12]  /*1a50*/  BRA.DIV UR4, `(.L_x_20) ;  /* 0x0000006e04f07947 */ /* 0x000fd8000b800000 */
.L_x_205:
[----:B------:R-:W-:Y:S05]  /*1a60*/  @!P0 BRA `(.L_x_21) ;  /* 0x0000000000048947 */ /* 0x000fea0003800000 */
[----:B------:R-:W-:Y:S01]  /*1a70*/  BPT.TRAP 0x1 ;  /* 0x000000040000795c */ /* 0x000fe20000300000 */
.L_x_21:
[----:B------:R-:W-:Y:S02]  /*1a80*/  IMAD.U32 R3, RZ, RZ, UR39 ;  /* 0x00000027ff037e24 */ /* 0x000fe4000f8e00ff */
[----:B------:R-:W-:-:S03]  /*1a90*/  IMAD.U32 R0, RZ, RZ, UR38 ;  /* 0x00000026ff007e24 */ /* 0x000fc6000f8e00ff */
[----:B------:R-:W-:Y:S02]  /*1aa0*/  LEA R3, R3, UR40, 0x3 ;  /* 0x0000002803037c11 */ /* 0x000fe4000f8e18ff */
[----:B------:R-:W-:-:S04]  /*1ab0*/  SHF.L.U32 R0, R0, 0x1f, RZ ;  /* 0x0000001f00007819 */ /* 0x000fc800000006ff */
[----:B------:R0:W1:Y:S01]  /*1ac0*/  SYNCS.PHASECHK.TRANS64.TRYWAIT P1, [R3+URZ], R0 ;  /* 0x00000000030075a7 */ /* 0x000062000802017f */
[----:B------:R-:W-:Y:S05]  /*1ad0*/  @!P0 BRA `(.L_x_22) ;  /* 0x0000000000048947 */ /* 0x000fea0003800000 */
[----:B------:R-:W-:Y:S01]  /*1ae0*/  BPT.TRAP 0x1 ;  /* 0x000000040000795c */ /* 0x000fe20000300000 */
.L_x_22:
[----:B-1----:R-:W-:Y:S05]  /*1af0*/  @P1 BRA `(.L_x_23) ;  /* 0x0000000000081947 */ /* 0x002fea0003800000 */
[----:B------:R-:W1:Y:S02]  /*1b00*/  SYNCS.PHASECHK.TRANS64.TRYWAIT P1, [R3+URZ], R0 ;  /* 0x00000000030075a7 */ /* 0x000e64000802017f */
[----:B-1----:R-:W-:Y:S05]  /*1b10*/  @!P1 BRA `(.L_x_24) ;  /* 0x0000006c00dc9947 */ /* 0x002fea0003800000 */
.L_x_23:
[----:B------:R-:W-:-:S04]  /*1b20*/  UIADD3 UR4, UR39, 0x1, URZ ;  /* 0x0000000127047890 */ /* 0x000fc8000fffe03f */
[----:B------:R-:W-:Y:S02]  /*1b30*/  UISETP.NE.AND UP0, UPT, UR4, 0x9, UPT ;  /* 0x000000090400788c */ /* 0x000fe4000bf05270 */
[----:B01----:R-:W-:Y:S02]  /*1b40*/  IMAD.U32 R0, RZ, RZ, UR4 ;  /* 0x00000004ff007e24 */ /* 0x003fe4000f8e00ff */
[----:B------:R-:W-:Y:S02]  /*1b50*/  USEL UR4, URZ, 0x1, UP0 ;  /* 0x000000013f047887 */ /* 0x000fe40008000000 */
[----:B------:R-:W-:Y:S02]  /*1b60*/  PLOP3.LUT P1, PT, PT, PT, UP0, 0x80, 0x0 ;  /* 0x000000000000781c */ /* 0x000fe40003f2f008 */
[----:B------:R-:W-:Y:S02]  /*1b70*/  ULOP3.LUT UR4, UR38, UR4, URZ, 0x3c, !UPT ;  /* 0x0000000426047292 */ /* 0x000fe4000f8e3c3f */
[----:B------:R-:W-:-:S04]  /*1b80*/  SEL R0, R0, RZ, P1 ;  /* 0x000000ff00007207 */ /* 0x000fc80000800000 */
[----:B------:R-:W-:Y:S01]  /*1b90*/  IMAD.U32 R8, RZ, RZ, UR4 ;  /* 0x00000004ff087e24 */ /* 0x000fe2000f8e00ff */
[----:B------:R-:W-:Y:S06]  /*1ba0*/  @!P0 BRA `(.L_x_25) ;  /* 0x0000000000048947 */ /* 0x000fec0003800000 */
[----:B------:R-:W-:Y:S01]  /*1bb0*/  BPT.TRAP 0x1 ;  /* 0x000000040000795c */ /* 0x000fe20000300000 */
.L_x_25:
[----:B------:R-:W-:Y:S01]  /*1bc0*/  IMAD.U32 R3, RZ, RZ, UR39 ;  /* 0x00000027ff037e24 */ /* 0x000fe2000f8e00ff */
[----:B------:R-:W-:Y:S02]  /*1bd0*/  ISETP.NE.AND P3, PT, R114, RZ, PT ;  /* 0x000000ff7200720c */ /* 0x000fe40003f65270 */
[----:B------:R-:W-:Y:S01]  /*1be0*/  SHF.L.U32 R6, R8, 0x1f, RZ ;  /* 0x0000001f08067819 */ /* 0x000fe200000006ff */
[----:B------:R-:W-:Y:S01]  /*1bf0*/  IMAD R3, R3, 0x800, R94 ;  /* 0x0000080003037824 */ /* 0x000fe200078e025e */
[----:B------:R-:W-:-:S04]  /*1c00*/  ISETP.NE.AND P2, PT, RZ, UR42, PT ;  /* 0x0000002aff007c0c */ /* 0x000fc8000bf45270 */
[----:B------:R-:W-:Y:S02]  /*1c10*/  LEA R4, R3, UR40, 0x2 ;  /* 0x0000002803047c11 */ /* 0x000fe4000f8e10ff */
[----:B------:R-:W-:-:S03]  /*1c20*/  LEA R3, R0, UR40, 0x3 ;  /* 0x0000002800037c11 */ /* 0x000fc6000f8e18ff */
[C---:B------:R-:W-:Y:S01]  /*1c30*/  VIADD R7, R4.reuse, 0x800 ;  /* 0x0000080004077836 */ /* 0x040fe20000000000 */
[----:B------:R0:W1:Y:S01]  /*1c40*/  SYNCS.PHASECHK.TRANS64.TRYWAIT P1, [R3+URZ], R6 ;  /* 0x00000006030075a7 */ /* 0x000062000802017f */
[----:B------:R-:W-:Y:S01]  /*1c50*/  VIADD R5, R4, 0x890 ;  /* 0x0000089004057836 */ /* 0x000fe20000000000 */
[----:B------:R0:W2:Y:S01]  /*1c60*/  LDS R108, [R4+0x800] ;  /* 0x00080000046c7984 */ /* 0x0000a20000000800 */
[----:B------:R-:W-:-:S07]  /*1c70*/  @P3 VIADD R5, R7, 0x70 ;  /* 0x0000007007053836 */ /* 0x000fce0000000000 */
[----:B------:R-:W-:Y:S05]  /*1c80*/  WARPSYNC.ALL ;  /* 0x0000000000007948 */ /* 0x000fea0003800000 */
[----:B------:R-:W-:Y:S04]  /*1c90*/  LDS R109, [R4+0xc00] ;  /* 0x000c0000046d7984 */ /* 0x000fe80000000800 */
[----:B------:R-:W-:Y:S04]  /*1ca0*/  LDS R104, [R4+0x900] ;  /* 0x0009000004687984 */ /* 0x000fe80000000800 */
[----:B------:R-:W-:Y:S04]  /*1cb0*/  LDS R105, [R4+0xd00] ;  /* 0x000d000004697984 */ /* 0x000fe80000000800 */
[----:B------:R-:W-:Y:S04]  /*1cc0*/  LDS R110, [R5] ;  /* 0x00000000056e7984 */ /* 0x000fe80000000800 */
[----:B------:R-:W2:Y:S04]  /*1cd0*/  LDS R111, [R5+0x400] ;  /* 0x00040000056f7984 */ /* 0x000ea80000000800 */
[----:B------:R-:W-:Y:S04]  /*1ce0*/  LDS R106, [R5+0x100] ;  /* 0x00010000056a7984 */ /* 0x000fe80000000800 */
[----:B------:R-:W3:Y:S01]  /*1cf0*/  LDS R107, [R5+0x500] ;  /* 0x00050000056b7984 */ /* 0x000ee20000000800 */
[----:B------:R-:W-:Y:S01]  /*1d00*/  R2UR UR4, R24 ;  /* 0x00000000180472ca */ /* 0x000fe200000e0000 */
[----:B------:R-:W-:Y:S01]  /*1d10*/  UMOV UR7, 0x40000040 ;  /* 0x4000004000077882 */ /* 0x000fe20000000000 */
[----:B--2---:R-:W-:-:S11]  /*1d20*/  WARPGROUP.ARRIVE ;  /* 0x00000000000079c5 */ /* 0x004fd60000000000 */
[----:B------:R-:W-:-:S04]  /*1d30*/  USHF.R.U32.HI UR4, URZ, 0x4, UR4 ;  /* 0x000000043f047899 */ /* 0x000fc80008011604 */
[----:B------:R-:W-:-:S04]  /*1d40*/  ULOP3.LUT UR4, UR4, 0x3fff, URZ, 0xc0, !UPT ;  /* 0x00003fff04047892 */ /* 0x000fc8000f8ec03f */
[----:B------:R-:W-:-:S04]  /*1d50*/  ULOP3.LUT UR8, UR4, 0x10000, URZ, 0xfc, !UPT ;  /* 0x0001000004087892 */ /* 0x000fc8000f8efc3f */
[----:B------:R-:W-:-:S07]  /*1d60*/  ULEA UR4, UR39, UR8, 0xa ;  /* 0x0000000827047291 */ /* 0x000fce000f8e503f */
[----:B------:R-:W-:Y:S02]  /*1d70*/  UMOV UR6, UR4 ;  /* 0x0000000400067c82 */ /* 0x000fe40008000000 */
[----:B------:R-:W-:Y:S01]  /*1d80*/  HGMMA.64x128x8.F32.TF32 R24, R108, gdesc[UR4], RZ, !UPT, gsb0 ;  /* 0x05e000046c187df0 */ /* 0x000fe2000c0028ff */
[----:B------:R-:W-:Y:S01]  /*1d90*/  UIADD3 UR6, UR4, 0x2, URZ ;  /* 0x0000000204067890 */ /* 0x000fe2000fffe03f */
[----:B------:R-:W-:Y:S01]  /*1da0*/  UMOV UR7, 0x40000040 ;  /* 0x4000004000077882 */ /* 0x000fe20000000000 */
[----:B------:R-:W-:Y:S02]  /*1db0*/  WARPGROUP.DEPBAR.LE gsb0, 0x0 ;  /* 0x00008000000079c5 */ /* 0x000fe40000010000 */
[----:B---3--:R-:W-:-:S07]  /*1dc0*/  WARPGROUP.ARRIVE ;  /* 0x00000000000079c5 */ /* 0x008fce0000000000 */
[----:B------:R-:W-:Y:S01]  /*1dd0*/  HGMMA.64x128x8.F32.TF32 R24, R104, gdesc[UR4], R24, gsb0 ;  /* 0x05e0000468187df0 */ /* 0x000fe20008002818 */
[----:B------:R-:W-:Y:S01]  /*1de0*/  UIADD3 UR6, UR4, 0x4, URZ ;  /* 0x0000000404067890 */ /* 0x000fe2000fffe03f */
[----:B------:R-:W-:Y:S01]  /*1df0*/  UMOV UR7, 0x40000040 ;  /* 0x4000004000077882 */ /* 0x000fe20000000000 */
[----:B------:R-:W-:Y:S01]  /*1e00*/  UIADD3 UR4, UR4, 0x6, URZ ;  /* 0x0000000604047890 */ /* 0x000fe2000fffe03f */
[----:B------:R-:W-:Y:S02]  /*1e10*/  WARPGROUP.DEPBAR.LE gsb0, 0x0 ;  /* 0x00008000000079c5 */ /* 0x000fe40000010000 */
[----:B------:R-:W-:Y:S04]  /*1e20*/  LDS R104, [R4+0xa00] ;  /* 0x000a000004687984 */ /* 0x000fe80000000800 */
[----:B------:R-:W-:Y:S04]  /*1e30*/  LDS R105, [R4+0xe00] ;  /* 0x000e000004697984 */ /* 0x000fe80000000800 */
[----:B------:R-:W-:Y:S04]  /*1e40*/  LDS R106, [R5+0x200] ;  /* 0x00020000056a7984 */ /* 0x000fe80000000800 */
[----:B------:R-:W2:Y:S02]  /*1e50*/  LDS R107, [R5+0x600] ;  /* 0x00060000056b7984 */ /* 0x000ea40000000800 */
[----:B--2---:R-:W-:-:S06]  /*1e60*/  WARPGROUP.ARRIVE ;  /* 0x00000000000079c5 */ /* 0x004fcc0000000000 */
[----:B------:R-:W-:Y:S01]  /*1e70*/  HGMMA.64x128x8.F32.TF32 R24, R104, gdesc[UR4], R24, gsb0 ;  /* 0x05e0000468187df0 */ /* 0x000fe20008002818 */
[----:B------:R-:W-:Y:S01]  /*1e80*/  UMOV UR6, UR4 ;  /* 0x0000000400067c82 */ /* 0x000fe20008000000 */
[----:B------:R-:W-:Y:S01]  /*1e90*/  UMOV UR7, 0x40000040 ;  /* 0x4000004000077882 */ /* 0x000fe20000000000 */
[----:B------:R-:W-:Y:S02]  /*1ea0*/  WARPGROUP.DEPBAR.LE gsb0, 0x0 ;  /* 0x00008000000079c5 */ /* 0x000fe40000010000 */
[----:B------:R-:W-:Y:S04]  /*1eb0*/  LDS R104, [R4+0xb00] ;  /* 0x000b000004687984 */ /* 0x000fe80000000800 */
[----:B------:R-:W-:Y:S04]  /*1ec0*/  LDS R105, [R4+0xf00] ;  /* 0x000f000004697984 */ /* 0x000fe80000000800 */
[----:B------:R-:W-:Y:S04]  /*1ed0*/  LDS R106, [R5+0x300] ;  /* 0x00030000056a7984 */ /* 0x000fe80000000800 */
[----:B------:R-:W2:Y:S02]  /*1ee0*/  LDS R107, [R5+0x700] ;  /* 0x00070000056b7984 */ /* 0x000ea40000000800 */
[----:B--2---:R-:W-:-:S06]  /*1ef0*/  WARPGROUP.ARRIVE ;  /* 0x00000000000079c5 */ /* 0x004fcc0000000000 */
[----:B------:R-:W-:Y:S03]  /*1f00*/  HGMMA.64x128x8.F32.TF32 R24, R104, gdesc[UR4], R24, gsb0 ;  /* 0x05e0000468187df0 */ /* 0x000fe60008002818 */
[----:B------:R-:W-:Y:S02]  /*1f10*/  WARPGROUP.DEPBAR.LE gsb0, 0x0 ;  /* 0x00008000000079c5 */ /* 0x000fe40000010000 */
[----:B------:R-:W-:Y:S05]  /*1f20*/  @!P2 BRA `(.L_x_26) ;  /* 0x000000080090a947 */ /* 0x000fea0003800000 */
[----:B------:R-:W-:Y:S05]  /*1f30*/  @!P0 BRA `(.L_x_27) ;  /* 0x0000000000048947 */ /* 0x000fea0003800000 */
[----:B------:R-:W-:Y:S01]  /*1f40*/  BPT.TRAP 0x1 ;  /* 0x000000040000795c */ /* 0x000fe20000300000 */
.L_x_27:
[----:B------:R-:W-:-:S04]  /*1f50*/  IMAD.SHL.U32 R7, R0, 0x800, RZ ;  /* 0x0000080000077824 */ /* 0x000fc800078e00ff */
[----:B0-----:R-:W-:-:S05]  /*1f60*/  IMAD.IADD R4, R94, 0x1, R7 ;  /* 0x000000015e047824 */ /* 0x001fca00078e0207 */
[----:B------:R-:W-:-:S05]  /*1f70*/  LEA R4, R4, UR40, 0x2 ;  /* 0x0000002804047c11 */ /* 0x000fca000f8e10ff */
[C---:B------:R-:W-:Y:S02]  /*1f80*/  VIADD R9, R4.reuse, 0x800 ;  /* 0x0000080004097836 */ /* 0x040fe40000000000 */
[----:B------:R-:W-:Y:S02]  /*1f90*/  VIADD R5, R4, 0x890 ;  /* 0x0000089004057836 */ /* 0x000fe40000000000 */
[----:B------:R-:W-:Y:S01]  /*1fa0*/  @P3 VIADD R5, R9, 0x70 ;  /* 0x0000007009053836 */ /* 0x000fe20000000000 */
[----:B-1----:R-:W-:Y:S06]  /*1fb0*/  @P1 BRA `(.L_x_28) ;  /* 0x0000000000081947 */ /* 0x002fec0003800000 */
[----:B------:R-:W0:Y:S02]  /*1fc0*/  SYNCS.PHASECHK.TRANS64.TRYWAIT P1, [R3+URZ], R6 ;  /* 0x00000006030075a7 */ /* 0x000e24000802017f */
[----:B0-----:R-:W-:Y:S05]  /*1fd0*/  @!P1 BRA `(.L_x_29) ;  /* 0x0000006800c09947 */ /* 0x001fea0003800000 */
.L_x_28:
[----:B0-----:R-:W0:Y:S01]  /*1fe0*/  LDC R3, c[0x0][0x28c] ;  /* 0x0000a300ff037b82 */ /* 0x001e220000000800 */
[----:B------:R1:W2:Y:S01]  /*1ff0*/  LDS R108, [R4+0x800] ;  /* 0x00080000046c7984 */ /* 0x0002a20000000800 */
[----:B------:R-:W-:-:S03]  /*2000*/  UMOV UR4, UR39 ;  /* 0x0000002700047c82 */ /* 0x000fc60008000000 */
[----:B------:R1:W3:Y:S04]  /*2010*/  LDS R109, [R4+0xc00] ;  /* 0x000c0000046d7984 */ /* 0x0002e80000000800 */
[----:B------:R1:W4:Y:S04]  /*2020*/  LDS R110, [R5] ;  /* 0x00000000056e7984 */ /* 0x0003280000000800 */
[----:B------:R1:W1:Y:S01]  /*2030*/  LDS R111, [R5+0x400] ;  /* 0x00040000056f7984 */ /* 0x0002620000000800 */
[----:B0-----:R-:W-:-:S13]  /*2040*/  ISETP.GE.AND P1, PT, R3, 0x41, PT ;  /* 0x000000410300780c */ /* 0x001fda0003f26270 */
[----:B-1234-:R-:W-:Y:S05]  /*2050*/  @!P1 BRA `(.L_x_30) ;  /* 0x0000000400649947 */ /* 0x01efea0003800000 */
[----:B------:R-:W-:Y:S01]  /*2060*/  R2UR UR10, R0 ;  /* 0x00000000000a72ca */ /* 0x000fe200000e0000 */
[----:B------:R-:W-:Y:S01]  /*2070*/  IMAD.U32 R3, RZ, RZ, UR42 ;  /* 0x0000002aff037e24 */ /* 0x000fe2000f8e00ff */
[----:B------:R-:W-:-:S13]  /*2080*/  UMOV UR4, UR39 ;  /* 0x0000002700047c82 */ /* 0x000fda0008000000 */
.L_x_38:
[----:B------:R-:W-:-:S04]  /*2090*/  UIADD3 UR5, UR10, 0x1, URZ ;  /* 0x000000010a057890 */ /* 0x000fc8000fffe03f */
[----:B------:R-:W-:-:S04]  /*20a0*/  UISETP.NE.AND UP0, UPT, UR5, 0x9, UPT ;  /* 0x000000090500788c */ /* 0x000fc8000bf05270 */
[----:B------:R-:W-:Y:S02]  /*20b0*/  USEL UR6, URZ, 0x1, UP0 ;  /* 0x000000013f067887 */ /* 0x000fe40008000000 */
[----:B------:R-:W-:-:S04]  /*20c0*/  USEL UR5, UR5, URZ, UP0 ;  /* 0x0000003f05057287 */ /* 0x000fc80008000000 */
[----:B------:R-:W-:Y:S02]  /*20d0*/  LOP3.LUT R8, R8, UR6, RZ, 0x3c, !PT ;  /* 0x0000000608087c12 */ /* 0x000fe4000f8e3cff */
[----:B------:R-:W-:Y:S01]  /*20e0*/  IMAD.U32 R0, RZ, RZ, UR5 ;  /* 0x00000005ff007e24 */ /* 0x000fe2000f8e00ff */
[----:B0-----:R-:W-:Y:S06]  /*20f0*/  @!P0 BRA `(.L_x_31) ;  /* 0x0000000000048947 */ /* 0x001fec0003800000 */
[----:B------:R-:W-:Y:S01]  /*2100*/  BPT.TRAP 0x1 ;  /* 0x000000040000795c */ /* 0x000fe20000300000 */
.L_x_31:
[----:B------:R-:W-:Y:S01]  /*2110*/  LEA R6, R0, UR40, 0x3 ;  /* 0x0000002800067c11 */ /* 0x000fe2000f8e18ff */
[----:B------:R-:W-:Y:S01]  /*2120*/  ULEA UR9, UR10, UR8, 0xa ;  /* 0x000000080a097291 */ /* 0x000fe2000f8e503f */
[----:B------:R-:W-:Y:S01]  /*2130*/  SHF.L.U32 R9, R8, 0x1f, RZ ;  /* 0x0000001f08097819 */ /* 0x000fe200000006ff */
[----:B------:R-:W-:Y:S01]  /*2140*/  UMOV UR7, 0x40000040 ;  /* 0x4000004000077882 */ /* 0x000fe20000000000 */
[----:B------:R-:W-:Y:S01]  /*2150*/  IMAD.U32 R5, RZ, RZ, UR10 ;  /* 0x0000000aff057e24 */ /* 0x000fe2000f8e00ff */
[----:B------:R-:W-:Y:S01]  /*2160*/  ISETP.NE.AND P3, PT, R114, RZ, PT ;  /* 0x000000ff7200720c */ /* 0x000fe20003f65270 */
[----:B------:R0:W1:Y:S01]  /*2170*/  SYNCS.PHASECHK.TRANS64.TRYWAIT P1, [R6+URZ], R9 ;  /* 0x00000009060075a7 */ /* 0x000062000802017f */
[----:B------:R-:W-:Y:S01]  /*2180*/  WARPGROUP.ARRIVE ;  /* 0x00000000000079c5 */ /* 0x000fe20000000000 */
[----:B------:R-:W-:Y:S01]  /*2190*/  UMOV UR6, UR9 ;  /* 0x0000000900067c82 */ /* 0x000fe20008000000 */
[----:B------:R-:W-:-:S04]  /*21a0*/  IMAD R4, R5, 0x800, R94 ;  /* 0x0000080005047824 */ /* 0x000fc800078e025e */
[----:B------:R-:W-:Y:S01]  /*21b0*/  HGMMA.64x128x8.F32.TF32 R24, R108, gdesc[UR4], R24, gsb0 ;  /* 0x05e000046c187df0 */ /* 0x000fe20008002818 */
[----:B------:R-:W-:Y:S01]  /*21c0*/  LEA R7, R4, UR40, 0x2 ;  /* 0x0000002804077c11 */ /* 0x000fe2000f8e10ff */
[----:B------:R-:W-:Y:S01]  /*21d0*/  UIADD3 UR6, UR9, 0x2, URZ ;  /* 0x0000000209067890 */ /* 0x000fe2000fffe03f */
[----:B------:R-:W-:-:S03]  /*21e0*/  UMOV UR7, 0x40000040 ;  /* 0x4000004000077882 */ /* 0x000fc60000000000 */
[C---:B------:R-:W-:Y:S02]  /*21f0*/  VIADD R4, R7.reuse, 0x900 ;  /* 0x0000090007047836 */ /* 0x040fe40000000000 */
[----:B------:R-:W-:Y:S02]  /*2200*/  VIADD R5, R7, 0x990 ;  /* 0x0000099007057836 */ /* 0x000fe40000000000 */
[----:B------:R-:W-:Y:S01]  /*2210*/  @P3 VIADD R5, R4, 0x70 ;  /* 0x0000007004053836 */ /* 0x000fe20000000000 */
[----:B------:R-:W-:Y:S02]  /*2220*/  WARPGROUP.DEPBAR.LE gsb0, 0x0 ;  /* 0x00008000000079c5 */ /* 0x000fe40000010000 */
[----:B------:R-:W-:Y:S04]  /*2230*/  LDS R104, [R7+0x900] ;  /* 0x0009000007687984 */ /* 0x000fe80000000800 */
[----:B------:R-:W-:Y:S04]  /*2240*/  LDS R105, [R7+0xd00] ;  /* 0x000d000007697984 */ /* 0x000fe80000000800 */
[----:B------:R-:W-:Y:S04]  /*2250*/  LDS R106, [R5] ;  /* 0x00000000056a7984 */ /* 0x000fe80000000800 */
[----:B------:R-:W2:Y:S02]  /*2260*/  LDS R107, [R5+0x400] ;  /* 0x00040000056b7984 */ /* 0x000ea40000000800 */
[----:B--2---:R-:W-:-:S06]  /*2270*/  WARPGROUP.ARRIVE ;  /* 0x00000000000079c5 */ /* 0x004fcc0000000000 */
[----:B------:R-:W-:Y:S03]  /*2280*/  HGMMA.64x128x8.F32.TF32 R24, R104, gdesc[UR4], R24, gsb0 ;  /* 0x05e0000468187df0 */ /* 0x000fe60008002818 */
[----:B------:R-:W-:Y:S02]  /*2290*/  WARPGROUP.DEPBAR.LE gsb0, 0x0 ;  /* 0x00008000000079c5 */ /* 0x000fe40000010000 */
[----:B------:R0:W2:Y:S04]  /*22a0*/  LDS R104, [R7+0xa00] ;  /* 0x000a000007687984 */ /* 0x0000a80000000800 */
[----:B------:R0:W3:Y:S04]  /*22b0*/  LDS R105, [R7+0xe00] ;  /* 0x000e000007697984 */ /* 0x0000e80000000800 */
[----:B------:R0:W4:Y:S04]  /*22c0*/  LDS R106, [R5+0x100] ;  /* 0x00010000056a7984 */ /* 0x0001280000000800 */
[----:B------:R0:W0:Y:S01]  /*22d0*/  LDS R107, [R5+0x500] ;  /* 0x00050000056b7984 */ /* 0x0000220000000800 */
[----:B-1----:R-:W-:Y:S05]  /*22e0*/  @!P0 BRA `(.L_x_32) ;  /* 0x0000000000048947 */ /* 0x002fea0003800000 */
[----:B------:R-:W-:Y:S01]  /*22f0*/  BPT.TRAP 0x1 ;  /* 0x000000040000795c */ /* 0x000fe20000300000 */
.L_x_32:
[----:B------:R-:W-:Y:S02]  /*2300*/  UISETP.GT.U32.AND UP0, UPT, UR49, 0x1, UPT ;  /* 0x000000013100788c */ /* 0x000fe4000bf04070 */
[----:B------:R-:W-:-:S04]  /*2310*/  ULEA UR5, UR4, UR40, 0x3 ;  /* 0x0000002804057291 */ /* 0x000fc8000f8e183f */
[----:B------:R-:W-:Y:S01]  /*2320*/  UIADD3 UR5, UR5, 0x48, URZ ;  /* 0x0000004805057890 */ /* 0x000fe2000fffe03f */
[----:B------:R-:W-:-:S03]  /*2330*/  PLOP3.LUT P2, PT, PT, PT, UP0, 0x80, 0x0 ;  /* 0x000000000000781c */ /* 0x000fc60003f4f008 */
[----:B------:R-:W-:-:S09]  /*2340*/  UPRMT UR5, URZ, 0x654, UR5 ;  /* 0x000006543f057896 */ /* 0x000fd20008000005 */
[----:B------:R-:W-:Y:S01]  /*2350*/  SYNCS.ARRIVE.TRANS64.RED.A1T0 RZ, [UR5], RZ ;  /* 0x000000ffffff79a7 */ /* 0x000fe20008100405 */
[----:B------:R-:W-:Y:S05]  /*2360*/  @P2 BRA `(.L_x_33) ;  /* 0x0000000000042947 */ /* 0x000fea0003800000 */
[----:B------:R-:W-:Y:S01]  /*2370*/  BPT.TRAP 0x1 ;  /* 0x000000040000795c */ /* 0x000fe20000300000 */
.L_x_33:
[----:B------:R-:W-:Y:S01]  /*2380*/  UIADD3 UR6, UR9, 0x4, URZ ;  /* 0x0000000409067890 */ /* 0x000fe2000fffe03f */
[----:B0-234-:R-:W-:Y:S01]  /*2390*/  WARPGROUP.ARRIVE ;  /* 0x00000000000079c5 */ /* 0x01dfe20000000000 */
[----:B------:R-:W-:Y:S01]  /*23a0*/  UMOV UR7, 0x40000040 ;  /* 0x4000004000077882 */ /* 0x000fe20000000000 */
[----:B------:R-:W-:-:S04]  /*23b0*/  UIADD3 UR4, UR4, 0x1, URZ ;  /* 0x0000000104047890 */ /* 0x000fc8000fffe03f */
[----:B------:R-:W-:-:S05]  /*23c0*/  UISETP.NE.AND UP0, UPT, UR4, 0x9, UPT ;  /* 0x000000090400788c */ /* 0x000fca000bf05270 */
[----:B------:R-:W-:Y:S01]  /*23d0*/  HGMMA.64x128x8.F32.TF32 R24, R104, gdesc[UR4], R24, gsb0 ;  /* 0x05e0000468187df0 */ /* 0x000fe20008002818 */
[----:B------:R-:W-:Y:S02]  /*23e0*/  USEL UR4, UR4, URZ, UP0 ;  /* 0x0000003f04047287 */ /* 0x000fe40008000000 */
[----:B------:R-:W-:Y:S02]  /*23f0*/  WARPGROUP.DEPBAR.LE gsb0, 0x0 ;  /* 0x00008000000079c5 */ /* 0x000fe40000010000 */
[----:B------:R0:W1:Y:S04]  /*2400*/  LDS R104, [R7+0xb00] ;  /* 0x000b000007687984 */ /* 0x0000680000000800 */
[----:B------:R0:W2:Y:S04]  /*2410*/  LDS R105, [R7+0xf00] ;  /* 0x000f000007697984 */ /* 0x0000a80000000800 */
[----:B------:R0:W3:Y:S04]  /*2420*/  LDS R106, [R5+0x200] ;  /* 0x00020000056a7984 */ /* 0x0000e80000000800 */
[----:B------:R0:W4:Y:S01]  /*2430*/  LDS R107, [R5+0x600] ;  /* 0x00060000056b7984 */ /* 0x0001220000000800 */
[----:B------:R-:W-:Y:S05]  /*2440*/  @!P0 BRA `(.L_x_34) ;  /* 0x0000000000048947 */ /* 0x000fea0003800000 */
[----:B------:R-:W-:Y:S01]  /*2450*/  BPT.TRAP 0x1 ;  /* 0x000000040000795c */ /* 0x000fe20000300000 */
.L_x_34:
[----:B0-----:R-:W-:Y:S01]  /*2460*/  IMAD.SHL.U32 R7, R0, 0x800, RZ ;  /* 0x0000080000077824 */ /* 0x001fe200078e00ff */
[----:B------:R-:W-:Y:S03]  /*2470*/  BSSY B0, `(.L_x_35) ;  /* 0x0000009000007945 */ /* 0x000fe60003800000 */
[----:B------:R-:W-:-:S05]  /*2480*/  IMAD.IADD R4, R94, 0x1, R7 ;  /* 0x000000015e047824 */ /* 0x000fca00078e0207 */
[----:B------:R-:W-:-:S05]  /*2490*/  LEA R5, R4, UR40, 0x2 ;  /* 0x0000002804057c11 */ /* 0x000fca000f8e10ff */
[C---:B------:R-:W-:Y:S02]  /*24a0*/  VIADD R10, R5.reuse, 0x800 ;  /* 0x00000800050a7836 */ /* 0x040fe40000000000 */
[----:B------:R-:W-:Y:S02]  /*24b0*/  VIADD R4, R5, 0x890 ;  /* 0x0000089005047836 */ /* 0x000fe40000000000 */
[----:B------:R-:W-:Y:S01]  /*24c0*/  @P3 VIADD R4, R10, 0x70 ;  /* 0x000000700a043836 */ /* 0x000fe20000000000 */
[----:B------:R-:W-:Y:S06]  /*24d0*/  @P1 BRA `(.L_x_36) ;  /* 0x0000000000081947 */ /* 0x000fec0003800000 */
[----:B------:R-:W0:Y:S02]  /*24e0*/  SYNCS.PHASECHK.TRANS64.TRYWAIT P1, [R6+URZ], R9 ;  /* 0x00000009060075a7 */ /* 0x000e24000802017f */
[----:B0-----:R-:W-:Y:S05]  /*24f0*/  @!P1 BRA `(.L_x_37) ;  /* 0x00000064008c9947 */ /* 0x001fea0003800000 */
.L_x_36:
[----:B------:R-:W-:Y:S05]  /*2500*/  BSYNC B0 ;  /* 0x0000000000007941 */ /* 0x000fea0003800000 */
.L_x_35:
[----:B------:R0:W0:Y:S01]  /*2510*/  LDS R108, [R5+0x800] ;  /* 0x00080000056c7984 */ /* 0x0000220000000800 */
[----:B------:R-:W-:Y:S05]  /*2520*/  WARPSYNC.ALL ;  /* 0x0000000000007948 */ /* 0x000fea0003800000 */
[----:B------:R0:W0:Y:S04]  /*2530*/  LDS R109, [R5+0xc00] ;  /* 0x000c0000056d7984 */ /* 0x0000280000000800 */
[----:B------:R0:W0:Y:S04]  /*2540*/  LDS R110, [R4] ;  /* 0x00000000046e7984 */ /* 0x0000280000000800 */
[----:B------:R0:W0:Y:S01]  /*2550*/  LDS R111, [R4+0x400] ;  /* 0x00040000046f7984 */ /* 0x0000220000000800 */
[----:B------:R-:W-:Y:S01]  /*2560*/  UIADD3 UR6, UR9, 0x6, URZ ;  /* 0x0000000609067890 */ /* 0x000fe2000fffe03f */
[----:B-1234-:R-:W-:Y:S01]  /*2570*/  WARPGROUP.ARRIVE ;  /* 0x00000000000079c5 */ /* 0x01efe20000000000 */
[----:B------:R-:W-:Y:S01]  /*2580*/  UMOV UR7, 0x40000040 ;  /* 0x4000004000077882 */ /* 0x000fe20000000000 */
[C---:B------:R-:W-:Y:S01]  /*2590*/  ISETP.GT.AND P1, PT, R3.reuse, 0x2, PT ;  /* 0x000000020300780c */ /* 0x040fe20003f24270 */
[----:B------:R-:W-:Y:S01]  /*25a0*/  VIADD R3, R3, 0xffffffff ;  /* 0xffffffff03037836 */ /* 0x000fe20000000000 */
[----:B------:R-:W-:-:S04]  /*25b0*/  R2UR UR10, R0 ;  /* 0x00000000000a72ca */ /* 0x000fc800000e0000 */
[----:B------:R-:W-:Y:S03]  /*25c0*/  HGMMA.64x128x8.F32.TF32 R24, R104, gdesc[UR4], R24, gsb0 ;  /* 0x05e0000468187df0 */ /* 0x000fe60008002818 */
[----:B------:R-:W-:-:S04]  /*25d0*/  WARPGROUP.DEPBAR.LE gsb0, 0x0 ;  /* 0x00008000000079c5 */ /* 0x000fc80000010000 */
[----:B------:R-:W-:Y:S05]  /*25e0*/  @P1 BRA `(.L_x_38) ;  /* 0xfffffff800a81947 */ /* 0x000fea000383ffff */
.L_x_30:
[----:B0-----:R-:W-:Y:S01]  /*25f0*/  IMAD.MOV.U32 R5, RZ, RZ, 0x40000040 ;  /* 0x40000040ff057424 */ /* 0x001fe200078e00ff */
[----:B------:R-:W-:Y:S01]  /*2600*/  LEA R4, R0, UR8, 0xa ;  /* 0x0000000800047c11 */ /* 0x000fe2000f8e50ff */
[----:B------:R-:W-:Y:S01]  /*2610*/  WARPGROUP.ARRIVE ;  /* 0x00000000000079c5 */ /* 0x000fe20000000000 */
[----:B------:R-:W-:Y:S01]  /*2620*/  IMAD.IADD R7, R94, 0x1, R7 ;  /* 0x000000015e077824 */ /* 0x000fe200078e0207 */
[----:B------:R-:W-:Y:S02]  /*2630*/  ISETP.NE.AND P1, PT, R114, RZ, PT ;  /* 0x000000ff7200720c */ /* 0x000fe40003f25270 */
[----:B------:R-:W-:Y:S02]  /*2640*/  R2UR UR6, R4 ;  /* 0x00000000040672ca */ /* 0x000fe400000e0000 */
[----:B------:R-:W-:Y:S02]  /*2650*/  R2UR UR7, R5 ;  /* 0x00000000050772ca */ /* 0x000fe400000e0000 */
[----:B------:R-:W-:Y:S01]  /*2660*/  LEA R3, R7, UR40, 0x2 ;  /* 0x0000002807037c11 */ /* 0x000fe2000f8e10ff */
[----:B------:R-:W-:-:S04]  /*2670*/  IMAD.MOV.U32 R7, RZ, RZ, 0x40000040 ;  /* 0x40000040ff077424 */ /* 0x000fc800078e00ff */
[C---:B------:R-:W-:Y:S02]  /*2680*/  VIADD R6, R3.reuse, 0x900 ;  /* 0x0000090003067836 */ /* 0x040fe40000000000 */
[----:B------:R-:W-:Y:S02]  /*2690*/  VIADD R0, R3, 0x990 ;  /* 0x0000099003007836 */ /* 0x000fe40000000000 */
[----:B------:R-:W-:Y:S02]  /*26a0*/  @P1 VIADD R0, R6, 0x70 ;  /* 0x0000007006001836 */ /* 0x000fe40000000000 */
[----:B------:R-:W-:Y:S01]  /*26b0*/  HGMMA.64x128x8.F32.TF32 R24, R108, gdesc[UR4], R24, gsb0 ;  /* 0x05e000046c187df0 */ /* 0x000fe20008002818 */
[----:B------:R-:W-:Y:S01]  /*26c0*/  VIADD R6, R4, 0x2 ;  /* 0x0000000204067836 */ /* 0x000fe20000000000 */
[----:B------:R-:W-:-:S04]  /*26d0*/  R2UR UR7, R7 ;  /* 0x00000000070772ca */ /* 0x000fc800000e0000 */
[----:B------:R-:W-:Y:S01]  /*26e0*/  R2UR UR6, R6 ;  /* 0x00000000060672ca */ /* 0x000fe200000e0000 */
[----:B------:R-:W-:Y:S02]  /*26f0*/  WARPGROUP.DEPBAR.LE gsb0, 0x0 ;  /* 0x00008000000079c5 */ /* 0x000fe40000010000 */
[----:B------:R-:W-:Y:S04]  /*2700*/  LDS R104, [R3+0x900] ;  /* 0x0009000003687984 */ /* 0x000fe80000000800 */
[----:B------:R-:W-:Y:S04]  /*2710*/  LDS R105, [R3+0xd00] ;  /* 0x000d000003697984 */ /* 0x000fe80000000800 */
[----:B------:R-:W-:Y:S04]  /*2720*/  LDS R106, [R0] ;  /* 0x00000000006a7984 */ /* 0x000fe80000000800 */
[----:B------:R-:W0:Y:S02]  /*2730*/  LDS R107, [R0+0x400] ;  /* 0x00040000006b7984 */ /* 0x000e240000000800 */
[----:B0-----:R-:W-:-:S06]  /*2740*/  WARPGROUP.ARRIVE ;  /* 0x00000000000079c5 */ /* 0x001fcc0000000000 */
[----:B------:R-:W-:Y:S03]  /*2750*/  HGMMA.64x128x8.F32.TF32 R24, R104, gdesc[UR4], R24, gsb0 ;  /* 0x05e0000468187df0 */ /* 0x000fe60008002818 */
[----:B------:R-:W-:Y:S02]  /*2760*/  WARPGROUP.DEPBAR.LE gsb0, 0x0 ;  /* 0x00008000000079c5 */ /* 0x000fe40000010000 */
[----:B------:R0:W1:Y:S04]  /*2770*/  LDS R104, [R3+0xa00] ;  /* 0x000a000003687984 */ /* 0x0000680000000800 */
[----:B------:R0:W2:Y:S04]  /*2780*/  LDS R105, [R3+0xe00] ;  /* 0x000e000003697984 */ /* 0x0000a80000000800 */
[----:B------:R0:W3:Y:S04]  /*2790*/  LDS R106, [R0+0x100] ;  /* 0x00010000006a7984 */ /* 0x0000e80000000800 */
[----:B------:R0:W4:Y:S01]  /*27a0*/  LDS R107, [R0+0x500] ;  /* 0x00050000006b7984 */ /* 0x0001220000000800 */
[----:B------:R-:W-:Y:S05]  /*27b0*/  @!P0 BRA `(.L_x_39) ;  /* 0x0000000000048947 */ /* 0x000fea0003800000 */
[----:B------:R-:W-:Y:S01]  /*27c0*/  BPT.TRAP 0x1 ;  /* 0x000000040000795c */ /* 0x000fe20000300000 */
.L_x_39:
        /* <DEDUP_REMOVED lines=8> */
.L_x_40:
[C---:B------:R-:W-:Y:S01]  /*2850*/  VIADD R6, R4.reuse, 0x4 ;  /* 0x0000000404067836 */ /* 0x040fe20000000000 */
[----:B-1234-:R-:W-:Y:S01]  /*2860*/  WARPGROUP.ARRIVE ;  /* 0x00000000000079c5 */ /* 0x01efe20000000000 */
[----:B------:R-:W-:Y:S02]  /*2870*/  IMAD.MOV.U32 R7, RZ, RZ, 0x40000040 ;  /* 0x40000040ff077424 */ /* 0x000fe400078e00ff */
[----:B------:R-:W-:Y:S01]  /*2880*/  VIADD R4, R4, 0x6 ;  /* 0x0000000604047836 */ /* 0x000fe20000000000 */
[----:B------:R-:W-:Y:S01]  /*2890*/  R2UR UR6, R6 ;  /* 0x00000000060672ca */ /* 0x000fe200000e0000 */
[----:B------:R-:W-:Y:S01]  /*28a0*/  IMAD.MOV.U32 R5, RZ, RZ, 0x40000040 ;  /* 0x40000040ff057424 */ /* 0x000fe200078e00ff */
[----:B------:R-:W-:-:S13]  /*28b0*/  R2UR UR7, R7 ;  /* 0x00000000070772ca */ /* 0x000fda00000e0000 */
[----:B------:R-:W-:Y:S01]  /*28c0*/  HGMMA.64x128x8.F32.TF32 R24, R104, gdesc[UR4], R24, gsb0 ;  /* 0x05e0000468187df0 */ /* 0x000fe20008002818 */
[----:B------:R-:W-:Y:S02]  /*28d0*/  R2UR UR6, R4 ;  /* 0x00000000040672ca */ /* 0x000fe400000e0000 */
[----:B------:R-:W-:Y:S01]  /*28e0*/  R2UR UR7, R5 ;  /* 0x00000000050772ca */ /* 0x000fe200000e0000 */
[----:B------:R-:W-:Y:S02]  /*28f0*/  WARPGROUP.DEPBAR.LE gsb0, 0x0 ;  /* 0x00008000000079c5 */ /* 0x000fe40000010000 */
[----:B------:R-:W-:Y:S04]  /*2900*/  LDS R104, [R3+0xb00] ;  /* 0x000b000003687984 */ /* 0x000fe80000000800 */
[----:B------:R-:W-:Y:S04]  /*2910*/  LDS R105, [R3+0xf00] ;  /* 0x000f000003697984 */ /* 0x000fe80000000800 */
[----:B------:R-:W-:Y:S04]  /*2920*/  LDS R106, [R0+0x200] ;  /* 0x00020000006a7984 */ /* 0x000fe80000000800 */
[----:B------:R-:W1:Y:S02]  /*2930*/  LDS R107, [R0+0x600] ;  /* 0x00060000006b7984 */ /* 0x000e640000000800 */
[----:B-1----:R-:W-:-:S06]  /*2940*/  WARPGROUP.ARRIVE ;  /* 0x00000000000079c5 */ /* 0x002fcc0000000000 */
[----:B------:R-:W-:Y:S03]  /*2950*/  HGMMA.64x128x8.F32.TF32 R24, R104, gdesc[UR4], R24, gsb0 ;  /* 0x05e0000468187df0 */ /* 0x000fe60008002818 */
[----:B------:R-:W-:Y:S02]  /*2960*/  WARPGROUP.DEPBAR.LE gsb0, 0x0 ;  /* 0x00008000000079c5 */ /* 0x000fe40000010000 */
.L_x_26:
[----:B------:R2:W-:Y:S01]  /*2970*/  SYNCS.ARRIVE.TRANS64.A1T0 RZ, [R113+UR47], RZ ;  /* 0x000000ff71ff79a7 */ /* 0x0005e2000810002f */
[----:B------:R-:W-:Y:S05]  /*2980*/  @!P0 BRA `(.L_x_41) ;  /* 0x0000000000048947 */ /* 0x000fea0003800000 */
[----:B------:R-:W-:Y:S01]  /*2990*/  BPT.TRAP 0x1 ;  /* 0x000000040000795c */ /* 0x000fe20000300000 */
.L_x_41:
[----:B------:R-:W-:Y:S02]  /*29a0*/  UIADD3 UR6, UR42, UR39, URZ ;  /* 0x000000272a067290 */ /* 0x000fe4000fffe03f */
[----:B------:R-:W-:Y:S02]  /*29b0*/  UISETP.GT.U32.AND UP0, UPT, UR49, 0x1, UPT ;  /* 0x000000013100788c */ /* 0x000fe4000bf04070 */
[----:B------:R-:W-:-:S04]  /*29c0*/  UIMAD.WIDE.U32 UR4, UR6, 0x38e38e39, URZ ;  /* 0x38e38e39060478a5 */ /* 0x000fc8000f8e003f */
[----:B------:R-:W-:Y:S01]  /*29d0*/  USHF.R.U32.HI UR4, URZ, 0x1, UR5 ;  /* 0x000000013f047899 */ /* 0x000fe20008011605 */
[----:B------:R-:W-:-:S03]  /*29e0*/  PLOP3.LUT P0, PT, PT, PT, UP0, 0x80, 0x0 ;  /* 0x000000000000781c */ /* 0x000fc60003f0f008 */
[----:B------:R-:W-:-:S04]  /*29f0*/  UIMAD UR6, UR4, -0x9, UR6 ;  /* 0xfffffff7040678a4 */ /* 0x000fc8000f8e0206 */
[----:B------:R-:W-:-:S04]  /*2a00*/  ULEA UR6, UR6, UR40, 0x3 ;  /* 0x0000002806067291 */ /* 0x000fc8000f8e183f */
[----:B------:R-:W-:-:S04]  /*2a10*/  UIADD3 UR6, UR6, 0x48, URZ ;  /* 0x0000004806067890 */ /* 0x000fc8000fffe03f */
[----:B------:R-:W-:-:S09]  /*2a20*/  UPRMT UR6, URZ, 0x654, UR6 ;  /* 0x000006543f067896 */ /* 0x000fd20008000006 */
[----:B------:R-:W-:Y:S01]  /*2a30*/  SYNCS.ARRIVE.TRANS64.RED.A1T0 RZ, [UR6], RZ ;  /* 0x000000ffffff79a7 */ /* 0x000fe20008100406 */
[----:B------:R-:W-:Y:S05]  /*2a40*/  @P0 BRA `(.L_x_42) ;  /* 0x0000000000040947 */ /* 0x000fea0003800000 */
[----:B------:R-:W-:Y:S01]  /*2a50*/  BPT.TRAP 0x1 ;  /* 0x000000040000795c */ /* 0x000fe20000300000 */
.L_x_42:
[----:B0-----:R-:W-:Y:S01]  /*2a60*/  SHF.L.U32 R0, R112, 0x1f, RZ ;  /* 0x0000001f70007819 */ /* 0x001fe200000006ff */
[----:B------:R-:W-:Y:S01]  /*2a70*/  UIADD3 UR39, UR43, UR39, URZ ;  /* 0x000000272b277290 */ /* 0x000fe2000fffe03f */
[----:B------:R-:W-:Y:S01]  /*2a80*/  SHF.R.S32.HI R9, RZ, 0x1f, R19 ;  /* 0x0000001fff097819 */ /* 0x000fe20000011413 */
[----:B------:R-:W-:Y:S01]  /*2a90*/  UISETP.GE.U32.AND UP1, UPT, UR43, 0x9, UPT ;  /* 0x000000092b00788c */ /* 0x000fe2000bf26070 */
[----:B------:R-:W0:Y:S01]  /*2aa0*/  SYNCS.PHASECHK.TRANS64.TRYWAIT P0, [R101+URZ+0x8], R0 ;  /* 0x00000800650075a7 */ /* 0x000e22000800017f */
[----:B------:R-:W-:-:S04]  /*2ab0*/  UISETP.GT.U32.AND UP0, UPT, UR39, 0x8, UPT ;  /* 0x000000082700788c */ /* 0x000fc8000bf04070 */
[----:B------:R-:W-:-:S04]  /*2ac0*/  UISETP.LT.U32.AND UP0, UPT, UR43, 0x9, UP0 ;  /* 0x000000092b00788c */ /* 0x000fc80008701070 */
[----:B------:R-:W-:Y:S02]  /*2ad0*/  USEL UR6, URZ, 0x1, !UP0 ;  /* 0x000000013f067887 */ /* 0x000fe4000c000000 */
[----:B------:R-:W-:Y:S02]  /*2ae0*/  @UP1 UIMAD.WIDE.U32 UR4, UR39, 0x38e38e39, URZ ;  /* 0x38e38e39270418a5 */ /* 0x000fe4000f8e003f */
[----:B------:R-:W-:Y:S02]  /*2af0*/  ULOP3.LUT UR38, UR38, UR6, URZ, 0x3c, !UPT ;  /* 0x0000000626267292 */ /* 0x000fe4000f8e3c3f */
[----:B------:R-:W-:-:S04]  /*2b00*/  @UP1 USHF.R.U32.HI UR4, URZ, 0x1, UR5 ;  /* 0x000000013f041899 */ /* 0x000fc80008011605 */
[----:B------:R-:W-:Y:S01]  /*2b10*/  @UP1 ULOP3.LUT UR38, UR38, 0x1, UR4, 0x78, !UPT ;  /* 0x0000000126261892 */ /* 0x000fe2000f8e7804 */
[----:B0-----:R-:W-:Y:S11]  /*2b20*/  @!P0 BRA `(.L_x_43) ;  /* 0x0000006000148947 */ /* 0x001ff60003800000 */
.L_x_206:
[----:B------:R-:W-:Y:S01]  /*2b30*/  ULDC.64 UR4, c[0x0][0x5d0] ;  /* 0x0001740000047ab9 */ /* 0x000fe20000000a00 */
[----:B------:R-:W-:Y:S01]  /*2b40*/  ULDC UR6, c[0x0][0x284] ;  /* 0x0000a10000067ab9 */ /* 0x000fe20000000800 */
[----:B0-----:R-:W-:Y:S02]  /*2b50*/  IMAD R0, R9, UR4, RZ ;  /* 0x0000000409007c24 */ /* 0x001fe4000f8e02ff */
[----:B------:R-:W-:Y:S02]  /*2b60*/  IMAD.SHL.U32 R12, R18, 0x80, RZ ;  /* 0x00000080120c7824 */ /* 0x000fe400078e00ff */
[C---:B------:R-:W-:Y:S02]  /*2b70*/  IMAD R3, R19.reuse, UR5, R0 ;  /* 0x0000000513037c24 */ /* 0x040fe4000f8e0200 */
[----:B------:R-:W-:Y:S01]  /*2b80*/  IMAD.SHL.U32 R0, R22, 0x40, RZ ;  /* 0x0000004016007824 */ /* 0x000fe200078e00ff */
[----:B------:R-:W-:Y:S01]  /*2b90*/  SHF.R.S32.HI R13, RZ, 0x1f, R12 ;  /* 0x0000001fff0d7819 */ /* 0x000fe2000001140c */
[----:B------:R-:W-:Y:S01]  /*2ba0*/  IMAD.WIDE.U32 R4, R19, UR4, R92 ;  /* 0x0000000413047c25 */ /* 0x000fe2000f8e005c */
[----:B------:R-:W-:-:S02]  /*2bb0*/  ULDC.64 UR4, c[0x0][0x5c8] ;  /* 0x0001720000047ab9 */ /* 0x000fc40000000a00 */
[----:B------:R-:W-:Y:S01]  /*2bc0*/  ISETP.GE.AND P0, PT, R0, UR6, PT ;  /* 0x0000000600007c0c */ /* 0x000fe2000bf06270 */
[----:B------:R-:W-:Y:S01]  /*2bd0*/  ULDC UR6, c[0x0][0x288] ;  /* 0x0000a20000067ab9 */ /* 0x000fe20000000800 */
[----:B-1----:R-:W-:Y:S01]  /*2be0*/  IADD3 R4, P1, R12, R4, RZ ;  /* 0x000000040c047210 */ /* 0x002fe20007f3e0ff */
[----:B------:R-:W-:Y:S01]  /*2bf0*/  IMAD.WIDE R22, R22, 0x40, R90 ;  /* 0x0000004016167825 */ /* 0x000fe200078e025a */
[----:B------:R-:W-:Y:S02]  /*2c00*/  ISETP.GE.OR P0, PT, R12, UR6, P0 ;  /* 0x000000060c007c0c */ /* 0x000fe40008706670 */
[----:B------:R-:W-:Y:S01]  /*2c10*/  IADD3.X R5, R13, R5, R3, P1, !PT ;  /* 0x000000050d057210 */ /* 0x000fe20000ffe403 */
[----:B------:R-:W-:-:S04]  /*2c20*/  IMAD R7, R23, UR4, RZ ;  /* 0x0000000417077c24 */ /* 0x000fc8000f8e02ff */
[C---:B------:R-:W-:Y:S02]  /*2c30*/  IMAD R7, R22.reuse, UR5, R7 ;  /* 0x0000000516077c24 */ /* 0x040fe4000f8e0207 */
[----:B------:R-:W-:-:S04]  /*2c40*/  IMAD.WIDE.U32 R20, R22, UR4, R4 ;  /* 0x0000000416147c25 */ /* 0x000fc8000f8e0004 */
[----:B------:R-:W-:Y:S05]  /*2c50*/  @P0 BRA `(.L_x_44) ;  /* 0x0000003c00d80947 */ /* 0x000fea0003800000 */
[----:B-----5:R-:W-:Y:S01]  /*2c60*/  FSETP.NEU.AND P0, PT, R89, RZ, PT ;  /* 0x000000ff5900720b */ /* 0x020fe20003f0d000 */
[----:B------:R-:W-:Y:S01]  /*2c70*/  IMAD.IADD R3, R100, 0x1, -R12 ;  /* 0x0000000164037824 */ /* 0x000fe200078e0a0c */
[----:B------:R-:W-:Y:S01]  /*2c80*/  BSSY B0, `(.L_x_44) ;  /* 0x00003f3000007945 */ /* 0x000fe20003800000 */
[----:B------:R-:W-:Y:S02]  /*2c90*/  IMAD.IADD R0, R103, 0x1, -R0 ;  /* 0x0000000167007824 */ /* 0x000fe400078e0a00 */
[----:B------:R-:W-:Y:S01]  /*2ca0*/  IMAD.IADD R111, R21, 0x1, R7 ;  /* 0x00000001156f7824 */ /* 0x000fe200078e0207 */
[----:B------:R-:W-:-:S04]  /*2cb0*/  ISETP.GT.AND P2, PT, R3, RZ, PT ;  /* 0x000000ff0300720c */ /* 0x000fc80003f44270 */
[----:B------:R-:W-:-:S03]  /*2cc0*/  ISETP.GT.AND P3, PT, R0, RZ, P2 ;  /* 0x000000ff0000720c */ /* 0x000fc60001764270 */
[----:B------:R-:W-:Y:S10]  /*2cd0*/  @!P0 BRA `(.L_x_45) ;  /* 0x0000002c001c8947 */ /* 0x000ff40003800000 */
[----:B------:R-:W0:Y:S01]  /*2ce0*/  LDC.64 R104, c[0x0][0x5b8] ;  /* 0x00016e00ff687b82 */ /* 0x000e220000000a00 */
[----:B------:R-:W-:-:S07]  /*2cf0*/  ULDC.64 UR4, c[0x0][0x5c0] ;  /* 0x0001700000047ab9 */ /* 0x000fce0000000a00 */
[----:B------:R-:W1:Y:S08]  /*2d00*/  LDC.64 R106, c[0x0][0x5b0] ;  /* 0x00016c00ff6a7b82 */ /* 0x000e700000000a00 */
[----:B------:R-:W3:Y:S01]  /*2d10*/  LDC.64 R108, c[0x0][0x5a8] ;  /* 0x00016a00ff6c7b82 */ /* 0x000ee20000000a00 */
[-C--:B0-----:R-:W-:Y:S02]  /*2d20*/  IMAD R6, R9, R104.reuse, RZ ;  /* 0x0000006809067224 */ /* 0x081fe400078e02ff */
[----:B------:R-:W-:-:S04]  /*2d30*/  IMAD.WIDE.U32 R4, R19, R104, R92 ;  /* 0x0000006813047225 */ /* 0x000fc800078e005c */
[----:B------:R-:W-:Y:S01]  /*2d40*/  IMAD R21, R19, R105, R6 ;  /* 0x0000006913157224 */ /* 0x000fe200078e0206 */
[----:B------:R-:W-:Y:S01]  /*2d50*/  IADD3 R6, P0, R12, R4, RZ ;  /* 0x000000040c067210 */ /* 0x000fe20007f1e0ff */
[----:B-1----:R-:W-:-:S03]  /*2d60*/  IMAD R4, R23, R106, RZ ;  /* 0x0000006a17047224 */ /* 0x002fc600078e02ff */
[----:B------:R-:W-:Y:S01]  /*2d70*/  IADD3.X R7, R13, R5, R21, P0, !PT ;  /* 0x000000050d077210 */ /* 0x000fe200007fe415 */
[C---:B------:R-:W-:Y:S02]  /*2d80*/  IMAD R23, R22.reuse, R107, R4 ;  /* 0x0000006b16177224 */ /* 0x040fe400078e0204 */
[----:B------:R-:W-:-:S04]  /*2d90*/  IMAD.WIDE.U32 R4, R22, R106, R6 ;  /* 0x0000006a16047225 */ /* 0x000fc800078e0006 */
[----:B------:R-:W-:Y:S01]  /*2da0*/  IMAD.IADD R5, R5, 0x1, R23 ;  /* 0x0000000105057824 */ /* 0x000fe200078e0217 */
[----:B---3--:R-:W-:-:S04]  /*2db0*/  LEA R10, P0, R4, R108, 0x2 ;  /* 0x0000006c040a7211 */ /* 0x008fc800078010ff */
[----:B------:R-:W-:-:S05]  /*2dc0*/  LEA.HI.X R11, R4, R109, R5, 0x2, P0 ;  /* 0x0000006d040b7211 */ /* 0x000fca00000f1405 */
[----:B------:R0:W3:Y:S01]  /*2dd0*/  @P3 LDG.E.LTC128B R18, desc[UR36][R10.64] ;  /* 0x000000240a123981 */ /* 0x0000e2000c1e1920 */
[----:B------:R-:W-:Y:S01]  /*2de0*/  IMAD.WIDE.U32 R4, R22, R106, R12 ;  /* 0x0000006a16047225 */ /* 0x000fe200078e000c */
[----:B------:R-:W-:Y:S01]  /*2df0*/  LEA R8, P1, R20, UR4, 0x2 ;  /* 0x0000000414087c11 */ /* 0x000fe2000f8210ff */
[----:B------:R-:W-:Y:S01]  /*2e00*/  BSSY B1, `(.L_x_46) ;  /* 0x0000014000017945 */ /* 0x000fe20003800000 */
[----:B------:R-:W-:Y:S02]  /*2e10*/  IADD3 R14, P0, R92, R4, RZ ;  /* 0x000000045c0e7210 */ /* 0x000fe40007f1e0ff */
[----:B------:R-:W-:Y:S02]  /*2e20*/  LEA.HI.X R9, R20, UR5, R111, 0x2, P1 ;  /* 0x0000000514097c11 */ /* 0x000fe400088f146f */
[----:B------:R-:W-:Y:S01]  /*2e30*/  IADD3.X R15, R93, R23, R5, P0, !PT ;  /* 0x000000175d0f7210 */ /* 0x000fe200007fe405 */
[----:B0-----:R-:W-:Y:S01]  /*2e40*/  IMAD.SHL.U32 R10, R106, 0x8, RZ ;  /* 0x000000086a0a7824 */ /* 0x001fe200078e00ff */
[----:B------:R-:W-:-:S02]  /*2e50*/  ISETP.GT.AND P0, PT, R3, 0x1, PT ;  /* 0x000000010300780c */ /* 0x000fc40003f04270 */
[----:B------:R-:W-:Y:S01]  /*2e60*/  SHF.L.U64.HI R11, R106, 0x3, R107 ;  /* 0x000000036a0b7819 */ /* 0x000fe2000001026b */
[----:B------:R-:W-:Y:S01]  /*2e70*/  IMAD.WIDE.U32 R14, R19, R104, R14 ;  /* 0x00000068130e7225 */ /* 0x000fe200078e000e */
[----:B------:R-:W-:-:S03]  /*2e80*/  ISETP.GT.AND P1, PT, R0, RZ, P0 ;  /* 0x000000ff0000720c */ /* 0x000fc60000724270 */
[----:B------:R-:W-:Y:S01]  /*2e90*/  IMAD.WIDE.U32 R10, R22, R106, R10 ;  /* 0x0000006a160a7225 */ /* 0x000fe200078e000a */
[----:B---3--:R-:W-:-:S05]  /*2ea0*/  LOP3.LUT R4, R18, 0xffffe000, RZ, 0xc0, !PT ;  /* 0xffffe00012047812 */ /* 0x008fca00078ec0ff */
[----:B------:R-:W-:Y:S01]  /*2eb0*/  FMUL R5, R4, R89 ;  /* 0x0000005904057220 */ /* 0x000fe20000400000 */
[----:B------:R-:W-:-:S03]  /*2ec0*/  LEA R4, P4, R14, R108, 0x2 ;  /* 0x0000006c0e047211 */ /* 0x000fc600078810ff */
[----:B------:R-:W-:Y:S01]  /*2ed0*/  FFMA R105, R24, R88, R5 ;  /* 0x0000005818697223 */ /* 0x000fe20000000005 */
[----:B------:R-:W-:-:S04]  /*2ee0*/  IMAD.IADD R5, R21, 0x1, R15 ;  /* 0x0000000115057824 */ /* 0x000fc800078e020f */
[----:B------:R-:W-:Y:S02]  /*2ef0*/  F2FP.TF32.F32.PACK_B R105, R105 ;  /* 0x00000069ff69723e */ /* 0x000fe400024050ff */
[----:B------:R-:W-:-:S03]  /*2f00*/  LEA.HI.X R5, R14, R109, R5, 0x2, P4 ;  /* 0x0000006d0e057211 */ /* 0x000fc600020f1405 */
[----:B------:R0:W-:Y:S01]  /*2f10*/  @P3 STG.E desc[UR36][R8.64], R105 ;  /* 0x0000006908003986 */ /* 0x0001e2000c101924 */
[----:B------:R-:W-:Y:S05]  /*2f20*/  @!P1 BRA `(.L_x_47) ;  /* 0x0000000000049947 */ /* 0x000fea0003800000 */
[----:B------:R1:W5:Y:S02]  /*2f30*/  LDG.E.LTC128B R18, desc[UR36][R4.64+0x4] ;  /* 0x0000042404127981 */ /* 0x000364000c1e1920 */
.L_x_47:
[----:B------:R-:W-:Y:S05]  /*2f40*/  BSYNC B1 ;  /* 0x0000000000017941 */ /* 0x000fea0003800000 */
.L_x_46:
[----:B-----5:R-:W-:Y:S01]  /*2f50*/  LOP3.LUT R14, R18, 0xffffe000, RZ, 0xc0, !PT ;  /* 0xffffe000120e7812 */ /* 0x020fe200078ec0ff */
[----:B------:R-:W-:Y:S01]  /*2f60*/  IMAD.IADD R23, R23, 0x1, R11 ;  /* 0x0000000117177824 */ /* 0x000fe200078e020b */
[----:B------:R-:W-:Y:S02]  /*2f70*/  IADD3 R6, P3, R6, R10, RZ ;  /* 0x0000000a06067210 */ /* 0x000fe40007f7e0ff */
[----:B------:R-:W-:Y:S01]  /*2f80*/  ISETP.GT.AND P2, PT, R0, 0x8, P2 ;  /* 0x000000080000780c */ /* 0x000fe20001744270 */
[----:B------:R-:W-:Y:S02]  /*2f90*/  FMUL R14, R14, R89 ;  /* 0x000000590e0e7220 */ /* 0x000fe40000400000 */
[----:B------:R-:W-:Y:S02]  /*2fa0*/  IMAD.X R7, R23, 0x1, R7, P3 ;  /* 0x0000000117077824 */ /* 0x000fe400018e0607 */
[----:B------:R-:W-:Y:S01]  /*2fb0*/  FFMA R25, R25, R88, R14 ;  /* 0x0000005819197223 */ /* 0x000fe2000000000e */
[----:B------:R-:W-:-:S04]  /*2fc0*/  LEA R14, P3, R6, R108, 0x2 ;  /* 0x0000006c060e7211 */ /* 0x000fc800078610ff */
[----:B------:R-:W-:Y:S01]  /*2fd0*/  LEA.HI.X R15, R6, R109, R7, 0x2, P3 ;  /* 0x0000006d060f7211 */ /* 0x000fe200018f1407 */
[----:B------:R-:W-:Y:S01]  /*2fe0*/  @P1 IMAD.MOV.U32 R6, RZ, RZ, R8 ;  /* 0x000000ffff061224 */ /* 0x000fe200078e0008 */
[----:B------:R-:W-:Y:S01]  /*2ff0*/  F2FP.TF32.F32.PACK_B R25, R25 ;  /* 0x00000019ff19723e */ /* 0x000fe200024050ff */
[----:B------:R-:W-:-:S05]  /*3000*/  @P1 IMAD.MOV.U32 R7, RZ, RZ, R9 ;  /* 0x000000ffff071224 */ /* 0x000fca00078e0009 */
[----:B------:R3:W-:Y:S04]  /*3010*/  @P1 STG.E desc[UR36][R6.64+0x4], R25 ;  /* 0x0000041906001986 */ /* 0x0007e8000c101924 */
[----:B------:R-:W4:Y:S01]  /*3020*/  @P2 LDG.E.LTC128B R18, desc[UR36][R14.64] ;  /* 0x000000240e122981 */ /* 0x000f22000c1e1920 */
[----:B------:R-:W-:Y:S01]  /*3030*/  IADD3 R12, P1, P3, R92, R10, R12 ;  /* 0x0000000a5c0c7210 */ /* 0x000fe20007b3e00c */
[----:B------:R-:W-:Y:S01]  /*3040*/  BSSY B1, `(.L_x_48) ;  /* 0x0000011000017945 */ /* 0x000fe20003800000 */
[----:B------:R-:W-:Y:S02]  /*3050*/  ISETP.GT.AND P0, PT, R0, 0x8, P0 ;  /* 0x000000080000780c */ /* 0x000fe40000704270 */
[----:B------:R-:W-:-:S03]  /*3060*/  IADD3.X R13, R93, R23, R13, P1, P3 ;  /* 0x000000175d0d7210 */ /* 0x000fc60000fe640d */
[----:B------:R-:W-:Y:S01]  /*3070*/  IMAD.WIDE.U32 R12, R19, R104, R12 ;  /* 0x00000068130c7225 */ /* 0x000fe200078e000c */
[----:B------:R-:W-:-:S03]  /*3080*/  SHF.L.U64.HI R19, R97, 0x2, R96 ;  /* 0x0000000261137819 */ /* 0x000fc60000010260 */
[----:B------:R-:W-:Y:S01]  /*3090*/  IMAD.IADD R13, R21, 0x1, R13 ;  /* 0x00000001150d7824 */ /* 0x000fe200078e020d */
[----:B---3--:R-:W-:-:S04]  /*30a0*/  LEA R6, P3, R12, R108, 0x2 ;  /* 0x0000006c0c067211 */ /* 0x008fc800078610ff */
[----:B------:R-:W-:Y:S02]  /*30b0*/  LEA.HI.X R7, R12, R109, R13, 0x2, P3 ;  /* 0x0000006d0c077211 */ /* 0x000fe400018f140d */
[----:B----4-:R-:W-:-:S05]  /*30c0*/  LOP3.LUT R10, R18, 0xffffe000, RZ, 0xc0, !PT ;  /* 0xffffe000120a7812 */ /* 0x010fca00078ec0ff */
[----:B------:R-:W-:Y:S01]  /*30d0*/  FMUL R11, R10, R89 ;  /* 0x000000590a0b7220 */ /* 0x000fe20000400000 */
[----:B------:R-:W-:-:S03]  /*30e0*/  LEA R10, P1, R97, R8, 0x2 ;  /* 0x00000008610a7211 */ /* 0x000fc600078210ff */
[----:B------:R-:W-:Y:S02]  /*30f0*/  FFMA R23, R26, R88, R11 ;  /* 0x000000581a177223 */ /* 0x000fe4000000000b */
[----:B------:R-:W-:-:S03]  /*3100*/  IMAD.X R11, R19, 0x1, R9, P1 ;  /* 0x00000001130b7824 */ /* 0x000fc600008e0609 */
[----:B------:R-:W-:-:S05]  /*3110*/  F2FP.TF32.F32.PACK_B R23, R23 ;  /* 0x00000017ff17723e */ /* 0x000fca00024050ff */
[----:B------:R3:W-:Y:S01]  /*3120*/  @P2 STG.E desc[UR36][R10.64], R23 ;  /* 0x000000170a002986 */ /* 0x0007e2000c101924 */
[----:B------:R-:W-:Y:S05]  /*3130*/  @!P0 BRA `(.L_x_49) ;  /* 0x0000000000048947 */ /* 0x000fea0003800000 */
[----:B------:R4:W5:Y:S02]  /*3140*/  LDG.E.LTC128B R18, desc[UR36][R6.64+0x4] ;  /* 0x0000042406127981 */ /* 0x000964000c1e1920 */
.L_x_49:
[----:B------:R-:W-:Y:S05]  /*3150*/  BSYNC B1 ;  /* 0x0000000000017941 */ /* 0x000fea0003800000 */
.L_x_48:
[----:B-----5:R-:W-:Y:S01]  /*3160*/  LOP3.LUT R12, R18, 0xffffe000, RZ, 0xc0, !PT ;  /* 0xffffe000120c7812 */ /* 0x020fe200078ec0ff */
[----:B------:R-:W-:Y:S01]  /*3170*/  BSSY B1, `(.L_x_50) ;  /* 0x0000009000017945 */ /* 0x000fe20003800000 */
[----:B------:R-:W-:-:S03]  /*3180*/  ISETP.GT.AND P1, PT, R3, 0x8, PT ;  /* 0x000000080300780c */ /* 0x000fc60003f24270 */
[----:B------:R-:W-:Y:S01]  /*3190*/  FMUL R12, R12, R89 ;  /* 0x000000590c0c7220 */ /* 0x000fe20000400000 */
[----:B------:R-:W-:-:S03]  /*31a0*/  ISETP.GT.AND P2, PT, R0, RZ, P1 ;  /* 0x000000ff0000720c */ /* 0x000fc60000f44270 */
[----:B------:R-:W-:-:S05]  /*31b0*/  FFMA R27, R27, R88, R12 ;  /* 0x000000581b1b7223 */ /* 0x000fca000000000c */
[----:B------:R-:W-:-:S05]  /*31c0*/  F2FP.TF32.F32.PACK_B R27, R27 ;  /* 0x0000001bff1b723e */ /* 0x000fca00024050ff */
[----:B------:R0:W-:Y:S01]  /*31d0*/  @P0 STG.E desc[UR36][R10.64+0x4], R27 ;  /* 0x0000041b0a000986 */ /* 0x0001e2000c101924 */
[----:B------:R-:W-:Y:S05]  /*31e0*/  @!P2 BRA `(.L_x_51) ;  /* 0x000000000004a947 */ /* 0x000fea0003800000 */
[----:B------:R0:W5:Y:S02]  /*31f0*/  LDG.E.LTC128B R18, desc[UR36][R4.64+0x20] ;  /* 0x0000202404127981 */ /* 0x000164000c1e1920 */
.L_x_51:
[----:B------:R-:W-:Y:S05]  /*3200*/  BSYNC B1 ;  /* 0x0000000000017941 */ /* 0x000fea0003800000 */
.L_x_50:
        /* <DEDUP_REMOVED lines=10> */
.L_x_53:
[----:B------:R-:W-:Y:S05]  /*32b0*/  BSYNC B1 ;  /* 0x0000000000017941 */ /* 0x000fea0003800000 */
.L_x_52:
[----:B-----5:R-:W-:Y:S01]  /*32c0*/  LOP3.LUT R12, R18, 0xffffe000, RZ, 0xc0, !PT ;  /* 0xffffe000120c7812 */ /* 0x020fe200078ec0ff */
[----:B------:R-:W-:Y:S01]  /*32d0*/  BSSY B1, `(.L_x_54) ;  /* 0x0000008000017945 */ /* 0x000fe20003800000 */
[----:B------:R-:W-:-:S03]  /*32e0*/  ISETP.GT.AND P1, PT, R0, 0x8, P1 ;  /* 0x000000080000780c */ /* 0x000fc60000f24270 */
[----:B------:R-:W-:-:S04]  /*32f0*/  FMUL R12, R12, R89 ;  /* 0x000000590c0c7220 */ /* 0x000fc80000400000 */
[----:B------:R-:W-:-:S05]  /*3300*/  FFMA R29, R29, R88, R12 ;  /* 0x000000581d1d7223 */ /* 0x000fca000000000c */
[----:B------:R-:W-:-:S05]  /*3310*/  F2FP.TF32.F32.PACK_B R29, R29 ;  /* 0x0000001dff1d723e */ /* 0x000fca00024050ff */
[----:B------:R0:W-:Y:S01]  /*3320*/  @P3 STG.E desc[UR36][R8.64+0x24], R29 ;  /* 0x0000241d08003986 */ /* 0x0001e2000c101924 */
[----:B------:R-:W-:Y:S05]  /*3330*/  @!P1 BRA `(.L_x_55) ;  /* 0x0000000000049947 */ /* 0x000fea0003800000 */
[----:B------:R0:W5:Y:S02]  /*3340*/  LDG.E.LTC128B R18, desc[UR36][R6.64+0x20] ;  /* 0x0000202406127981 */ /* 0x000164000c1e1920 */
.L_x_55:
[----:B------:R-:W-:Y:S05]  /*3350*/  BSYNC B1 ;  /* 0x0000000000017941 */ /* 0x000fea0003800000 */
.L_x_54:
[----:B-----5:R-:W-:Y:S01]  /*3360*/  LOP3.LUT R12, R18, 0xffffe000, RZ, 0xc0, !PT ;  /* 0xffffe000120c7812 */ /* 0x020fe200078ec0ff */
[----:B------:R-:W-:Y:S01]  /*3370*/  BSSY B1, `(.L_x_56) ;  /* 0x0000008000017945 */ /* 0x000fe20003800000 */
[----:B------:R-:W-:-:S03]  /*3380*/  ISETP.GT.AND P0, PT, R0, 0x8, P0 ;  /* 0x000000080000780c */ /* 0x000fc60000704270 */
[----:B0-----:R-:W-:-:S04]  /*3390*/  FMUL R13, R12, R89 ;  /* 0x000000590c0d7220 */ /* 0x001fc80000400000 */
[----:B------:R-:W-:-:S05]  /*33a0*/  FFMA R13, R30, R88, R13 ;  /* 0x000000581e0d7223 */ /* 0x000fca000000000d */
[----:B------:R-:W-:-:S05]  /*33b0*/  F2FP.TF32.F32.PACK_B R13, R13 ;  /* 0x0000000dff0d723e */ /* 0x000fca00024050ff */
[----:B------:R0:W-:Y:S01]  /*33c0*/  @P1 STG.E desc[UR36][R10.64+0x20], R13 ;  /* 0x0000200d0a001986 */ /* 0x0001e2000c101924 */
[----:B------:R-:W-:Y:S05]  /*33d0*/  @!P0 BRA `(.L_x_57) ;  /* 0x0000000000048947 */ /* 0x000fea0003800000 */
[----:B------:R0:W5:Y:S02]  /*33e0*/  LDG.E.LTC128B R18, desc[UR36][R6.64+0x24] ;  /* 0x0000242406127981 */ /* 0x000164000c1e1920 */
.L_x_57:
[----:B------:R-:W-:Y:S05]  /*33f0*/  BSYNC B1 ;  /* 0x0000000000017941 */ /* 0x000fea0003800000 */
.L_x_56:
        /* <DEDUP_REMOVED lines=10> */
.L_x_59:
[----:B------:R-:W-:Y:S05]  /*34a0*/  BSYNC B1 ;  /* 0x0000000000017941 */ /* 0x000fea0003800000 */
.L_x_58:
[----:B-----5:R-:W-:Y:S01]  /*34b0*/  LOP3.LUT R12, R18, 0xffffe000, RZ, 0xc0, !PT ;  /* 0xffffe000120c7812 */ /* 0x020fe200078ec0ff */
[----:B------:R-:W-:Y:S01]  /*34c0*/  BSSY B1, `(.L_x_60) ;  /* 0x0000009000017945 */ /* 0x000fe20003800000 */
[----:B------:R-:W-:-:S03]  /*34d0*/  ISETP.GT.AND P0, PT, R3, 0x11, PT ;  /* 0x000000110300780c */ /* 0x000fc60003f04270 */
[----:B0-----:R-:W-:Y:S01]  /*34e0*/  FMUL R13, R12, R89 ;  /* 0x000000590c0d7220 */ /* 0x001fe20000400000 */
[----:B------:R-:W-:-:S03]  /*34f0*/  ISETP.GT.AND P3, PT, R0, RZ, P0 ;  /* 0x000000ff0000720c */ /* 0x000fc60000764270 */
[----:B------:R-:W-:-:S05]  /*3500*/  FFMA R13, R32, R88, R13 ;  /* 0x00000058200d7223 */ /* 0x000fca000000000d */
[----:B------:R-:W-:-:S05]  /*3510*/  F2FP.TF32.F32.PACK_B R13, R13 ;  /* 0x0000000dff0d723e */ /* 0x000fca00024050ff */
[----:B------:R0:W-:Y:S01]  /*3520*/  @P2 STG.E desc[UR36][R8.64+0x40], R13 ;  /* 0x0000400d08002986 */ /* 0x0001e2000c101924 */
[----:B------:R-:W-:Y:S05]  /*3530*/  @!P3 BRA `(.L_x_61) ;  /* 0x000000000004b947 */ /* 0x000fea0003800000 */
[----:B------:R0:W5:Y:S02]  /*3540*/  LDG.E.LTC128B R18, desc[UR36][R4.64+0x44] ;  /* 0x0000442404127981 */ /* 0x000164000c1e1920 */
.L_x_61:
[----:B------:R-:W-:Y:S05]  /*3550*/  BSYNC B1 ;  /* 0x0000000000017941 */ /* 0x000fea0003800000 */
.L_x_60:
        /* <DEDUP_REMOVED lines=9> */
.L_x_63:
[----:B------:R-:W-:Y:S05]  /*35f0*/  BSYNC B1 ;  /* 0x0000000000017941 */ /* 0x000fea0003800000 */
.L_x_62:
        /* <DEDUP_REMOVED lines=9> */
.L_x_65:
[----:B------:R-:W-:Y:S05]  /*3690*/  BSYNC B1 ;  /* 0x0000000000017941 */ /* 0x000fea0003800000 */
.L_x_64:
        /* <DEDUP_REMOVED lines=10> */
.L_x_67:
[----:B------:R-:W-:Y:S05]  /*3740*/  BSYNC B1 ;  /* 0x0000000000017941 */ /* 0x000fea0003800000 */
.L_x_66:
        /* <DEDUP_REMOVED lines=10> */
.L_x_69:
[----:B------:R-:W-:Y:S05]  /*37f0*/  BSYNC B1 ;  /* 0x0000000000017941 */ /* 0x000fea0003800000 */
.L_x_68:
        /* <DEDUP_REMOVED lines=9> */
.L_x_71:
[----:B------:R-:W-:Y:S05]  /*3890*/  BSYNC B1 ;  /* 0x0000000000017941 */ /* 0x000fea0003800000 */
.L_x_70:
        /* <DEDUP_REMOVED lines=9> */
.L_x_73:
[----:B------:R-:W-:Y:S05]  /*3930*/  BSYNC B1 ;  /* 0x0000000000017941 */ /* 0x000fea0003800000 */
.L_x_72:
        /* <DEDUP_REMOVED lines=10> */
.L_x_75:
[----:B------:R-:W-:Y:S05]  /*39e0*/  BSYNC B1 ;  /* 0x0000000000017941 */ /* 0x000fea0003800000 */
.L_x_74:
        /* <DEDUP_REMOVED lines=10> */
.L_x_77:
[----:B------:R-:W-:Y:S05]  /*3a90*/  BSYNC B1 ;  /* 0x0000000000017941 */ /* 0x000fea0003800000 */
.L_x_76:
        /* <DEDUP_REMOVED lines=9> */
.L_x_79:
[----:B------:R-:W-:Y:S05]  /*3b30*/  BSYNC B1 ;  /* 0x0000000000017941 */ /* 0x000fea0003800000 */
.L_x_78:
        /* <DEDUP_REMOVED lines=9> */
.L_x_81:
[----:B------:R-:W-:Y:S05]  /*3bd0*/  BSYNC B1 ;  /* 0x0000000000017941 */ /* 0x000fea0003800000 */
.L_x_80:
        /* <DEDUP_REMOVED lines=10> */
.L_x_83:
[----:B------:R-:W-:Y:S05]  /*3c80*/  BSYNC B1 ;  /* 0x0000000000017941 */ /* 0x000fea0003800000 */
.L_x_82:
        /* <DEDUP_REMOVED lines=10> */
.L_x_85:
[----:B------:R-:W-:Y:S05]  /*3d30*/  BSYNC B1 ;  /* 0x0000000000017941 */ /* 0x000fea0003800000 */
.L_x_84:
        /* <DEDUP_REMOVED lines=9> */
.L_x_87:
[----:B------:R-:W-:Y:S05]  /*3dd0*/  BSYNC B1 ;  /* 0x0000000000017941 */ /* 0x000fea0003800000 */
.L_x_86:
        /* <DEDUP_REMOVED lines=9> */
.L_x_89:
[----:B------:R-:W-:Y:S05]  /*3e70*/  BSYNC B1 ;  /* 0x0000000000017941 */ /* 0x000fea0003800000 */
.L_x_88:
        /* <DEDUP_REMOVED lines=10> */
.L_x_91:
[----:B------:R-:W-:Y:S05]  /*3f20*/  BSYNC B1 ;  /* 0x0000000000017941 */ /* 0x000fea0003800000 */
.L_x_90:
        /* <DEDUP_REMOVED lines=10> */
.L_x_93:
[----:B------:R-:W-:Y:S05]  /*3fd0*/  BSYNC B1 ;  /* 0x0000000000017941 */ /* 0x000fea0003800000 */
.L_x_92:
        /* <DEDUP_REMOVED lines=9> */
.L_x_95:
[----:B------:R-:W-:Y:S05]  /*4070*/  BSYNC B1 ;  /* 0x0000000000017941 */ /* 0x000fea0003800000 */
.L_x_94:
        /* <DEDUP_REMOVED lines=9> */
.L_x_97:
[----:B------:R-:W-:Y:S05]  /*4110*/  BSYNC B1 ;  /* 0x0000000000017941 */ /* 0x000fea0003800000 */
.L_x_96:
        /* <DEDUP_REMOVED lines=10> */
.L_x_99:
[----:B------:R-:W-:Y:S05]  /*41c0*/  BSYNC B1 ;  /* 0x0000000000017941 */ /* 0x000fea0003800000 */
.L_x_98:
        /* <DEDUP_REMOVED lines=10> */
.L_x_101:
[----:B------:R-:W-:Y:S05]  /*4270*/  BSYNC B1 ;  /* 0x0000000000017941 */ /* 0x000fea0003800000 */
.L_x_100:
        /* <DEDUP_REMOVED lines=9> */
.L_x_103:
[----:B------:R-:W-:Y:S05]  /*4310*/  BSYNC B1 ;  /* 0x0000000000017941 */ /* 0x000fea0003800000 */
.L_x_102:
        /* <DEDUP_REMOVED lines=9> */
.L_x_105:
[----:B------:R-:W-:Y:S05]  /*43b0*/  BSYNC B1 ;  /* 0x0000000000017941 */ /* 0x000fea0003800000 */
.L_x_104:
        /* <DEDUP_REMOVED lines=10> */
.L_x_107:
[----:B------:R-:W-:Y:S05]  /*4460*/  BSYNC B1 ;  /* 0x0000000000017941 */ /* 0x000fea0003800000 */
.L_x_106:
        /* <DEDUP_REMOVED lines=10> */
.L_x_109:
[----:B------:R-:W-:Y:S05]  /*4510*/  BSYNC B1 ;  /* 0x0000000000017941 */ /* 0x000fea0003800000 */
.L_x_108:
        /* <DEDUP_REMOVED lines=9> */
.L_x_111:
[----:B------:R-:W-:Y:S05]  /*45b0*/  BSYNC B1 ;  /* 0x0000000000017941 */ /* 0x000fea0003800000 */
.L_x_110:
        /* <DEDUP_REMOVED lines=9> */
.L_x_113:
[----:B------:R-:W-:Y:S05]  /*4650*/  BSYNC B1 ;  /* 0x0000000000017941 */ /* 0x000fea0003800000 */
.L_x_112:
        /* <DEDUP_REMOVED lines=10> */
.L_x_115:
[----:B------:R-:W-:Y:S05]  /*4700*/  BSYNC B1 ;  /* 0x0000000000017941 */ /* 0x000fea0003800000 */
.L_x_114:
        /* <DEDUP_REMOVED lines=10> */
.L_x_117:
[----:B------:R-:W-:Y:S05]  /*47b0*/  BSYNC B1 ;  /* 0x0000000000017941 */ /* 0x000fea0003800000 */
.L_x_116:
        /* <DEDUP_REMOVED lines=9> */
.L_x_119:
[----:B------:R-:W-:Y:S05]  /*4850*/  BSYNC B1 ;  /* 0x0000000000017941 */ /* 0x000fea0003800000 */
.L_x_118:
        /* <DEDUP_REMOVED lines=9> */
.L_x_121:
[----:B------:R-:W-:Y:S05]  /*48f0*/  BSYNC B1 ;  /* 0x0000000000017941 */ /* 0x000fea0003800000 */
.L_x_120:
        /* <DEDUP_REMOVED lines=10> */
.L_x_123:
[----:B------:R-:W-:Y:S05]  /*49a0*/  BSYNC B1 ;  /* 0x0000000000017941 */ /* 0x000fea0003800000 */
.L_x_122:
        /* <DEDUP_REMOVED lines=10> */
.L_x_125:
[----:B------:R-:W-:Y:S05]  /*4a50*/  BSYNC B1 ;  /* 0x0000000000017941 */ /* 0x000fea0003800000 */
.L_x_124:
        /* <DEDUP_REMOVED lines=9> */
.L_x_127:
[----:B------:R-:W-:Y:S05]  /*4af0*/  BSYNC B1 ;  /* 0x0000000000017941 */ /* 0x000fea0003800000 */
.L_x_126:
        /* <DEDUP_REMOVED lines=9> */
.L_x_129:
[----:B------:R-:W-:Y:S05]  /*4b90*/  BSYNC B1 ;  /* 0x0000000000017941 */ /* 0x000fea0003800000 */
.L_x_128:
        /* <DEDUP_REMOVED lines=10> */
.L_x_131:
[----:B------:R-:W-:Y:S05]  /*4c40*/  BSYNC B1 ;  /* 0x0000000000017941 */ /* 0x000fea0003800000 */
.L_x_130:
        /* <DEDUP_REMOVED lines=10> */
.L_x_133:
[----:B------:R-:W-:Y:S05]  /*4cf0*/  BSYNC B1 ;  /* 0x0000000000017941 */ /* 0x000fea0003800000 */
.L_x_132:
        /* <DEDUP_REMOVED lines=9> */
.L_x_135:
[----:B------:R-:W-:Y:S05]  /*4d90*/  BSYNC B1 ;  /* 0x0000000000017941 */ /* 0x000fea0003800000 */
.L_x_134:
        /* <DEDUP_REMOVED lines=9> */
.L_x_137:
[----:B------:R-:W-:Y:S05]  /*4e30*/  BSYNC B1 ;  /* 0x0000000000017941 */ /* 0x000fea0003800000 */
.L_x_136:
        /* <DEDUP_REMOVED lines=10> */
.L_x_139:
[----:B------:R-:W-:Y:S05]  /*4ee0*/  BSYNC B1 ;  /* 0x0000000000017941 */ /* 0x000fea0003800000 */
.L_x_138:
        /* <DEDUP_REMOVED lines=10> */
.L_x_141:
[----:B------:R-:W-:Y:S05]  /*4f90*/  BSYNC B1 ;  /* 0x0000000000017941 */ /* 0x000fea0003800000 */
.L_x_140:
        /* <DEDUP_REMOVED lines=9> */
.L_x_143:
[----:B------:R-:W-:Y:S05]  /*5030*/  BSYNC B1 ;  /* 0x0000000000017941 */ /* 0x000fea0003800000 */
.L_x_142:
        /* <DEDUP_REMOVED lines=9> */
.L_x_145:
[----:B------:R-:W-:Y:S05]  /*50d0*/  BSYNC B1 ;  /* 0x0000000000017941 */ /* 0x000fea0003800000 */
.L_x_144:
        /* <DEDUP_REMOVED lines=10> */
.L_x_147:
[----:B------:R-:W-:Y:S05]  /*5180*/  BSYNC B1 ;  /* 0x0000000000017941 */ /* 0x000fea0003800000 */
.L_x_146:
        /* <DEDUP_REMOVED lines=10> */
.L_x_149:
[----:B------:R-:W-:Y:S05]  /*5230*/  BSYNC B1 ;  /* 0x0000000000017941 */ /* 0x000fea0003800000 */
.L_x_148:
        /* <DEDUP_REMOVED lines=9> */
.L_x_151:
[----:B------:R-:W-:Y:S05]  /*52d0*/  BSYNC B1 ;  /* 0x0000000000017941 */ /* 0x000fea0003800000 */
.L_x_150:
        /* <DEDUP_REMOVED lines=9> */
.L_x_153:
[----:B------:R-:W-:Y:S05]  /*5370*/  BSYNC B1 ;  /* 0x0000000000017941 */ /* 0x000fea0003800000 */
.L_x_152:
        /* <DEDUP_REMOVED lines=10> */
.L_x_155:
[----:B------:R-:W-:Y:S05]  /*5420*/  BSYNC B1 ;  /* 0x0000000000017941 */ /* 0x000fea0003800000 */
.L_x_154:
        /* <DEDUP_REMOVED lines=10> */
.L_x_157:
[----:B------:R-:W-:Y:S05]  /*54d0*/  BSYNC B1 ;  /* 0x0000000000017941 */ /* 0x000fea0003800000 */
.L_x_156:
        /* <DEDUP_REMOVED lines=9> */
.L_x_159:
[----:B------:R-:W-:Y:S05]  /*5570*/  BSYNC B1 ;  /* 0x0000000000017941 */ /* 0x000fea0003800000 */
.L_x_158:
        /* <DEDUP_REMOVED lines=9> */
.L_x_161:
[----:B------:R-:W-:Y:S05]  /*5610*/  BSYNC B1 ;  /* 0x0000000000017941 */ /* 0x000fea0003800000 */
.L_x_160:
        /* <DEDUP_REMOVED lines=10> */
.L_x_163:
[----:B------:R-:W-:Y:S05]  /*56c0*/  BSYNC B1 ;  /* 0x0000000000017941 */ /* 0x000fea0003800000 */
.L_x_162:
        /* <DEDUP_REMOVED lines=10> */
.L_x_165:
[----:B------:R-:W-:Y:S05]  /*5770*/  BSYNC B1 ;  /* 0x0000000000017941 */ /* 0x000fea0003800000 */
.L_x_164:
[----:B01---5:R-:W-:Y:S01]  /*5780*/  LOP3.LUT R4, R18, 0xffffe000, RZ, 0xc0, !PT ;  /* 0xffffe00012047812 */ /* 0x023fe200078ec0ff */
        /* <DEDUP_REMOVED lines=8> */
.L_x_167:
[----:B------:R-:W-:Y:S05]  /*5810*/  BSYNC B1 ;  /* 0x0000000000017941 */ /* 0x000fea0003800000 */
.L_x_166:
[----:B-----5:R-:W-:Y:S01]  /*5820*/  LOP3.LUT R4, R18, 0xffffe000, RZ, 0xc0, !PT ;  /* 0xffffe00012047812 */ /* 0x020fe200078ec0ff */
[----:B------:R-:W-:Y:S01]  /*5830*/  @P1 IMAD.MOV.U32 R5, RZ, RZ, R11 ;  /* 0x000000ffff051224 */ /* 0x000fe200078e000b */
[----:B------:R-:W-:Y:S01]  /*5840*/  ISETP.GT.AND P0, PT, R0, 0x8, P0 ;  /* 0x000000080000780c */ /* 0x000fe20000704270 */
[----:B------:R-:W-:Y:S02]  /*5850*/  BSSY B1, `(.L_x_168) ;  /* 0x0000008000017945 */ /* 0x000fe40003800000 */
[----:B------:R-:W-:Y:S01]  /*5860*/  FMUL R3, R4, R89 ;  /* 0x0000005904037220 */ /* 0x000fe20000400000 */
[----:B------:R-:W-:-:S03]  /*5870*/  @P1 IMAD.MOV.U32 R4, RZ, RZ, R10 ;  /* 0x000000ffff041224 */ /* 0x000fc600078e000a */
[----:B------:R-:W-:-:S05]  /*5880*/  FFMA R3, R86, R88, R3 ;  /* 0x0000005856037223 */ /* 0x000fca0000000003 */
[----:B------:R-:W-:-:S05]  /*5890*/  F2FP.TF32.F32.PACK_B R3, R3 ;  /* 0x00000003ff03723e */ /* 0x000fca00024050ff */
[----:B------:R0:W-:Y:S01]  /*58a0*/  @P1 STG.E desc[UR36][R4.64+0x1e0], R3 ;  /* 0x0001e00304001986 */ /* 0x0001e2000c101924 */
[----:B------:R-:W-:Y:S05]  /*58b0*/  @!P0 BRA `(.L_x_169) ;  /* 0x0000000000048947 */ /* 0x000fea0003800000 */
[----:B------:R0:W5:Y:S02]  /*58c0*/  LDG.E.LTC128B R18, desc[UR36][R6.64+0x1e4] ;  /* 0x0001e42406127981 */ /* 0x000164000c1e1920 */
.L_x_169:
[----:B------:R-:W-:Y:S05]  /*58d0*/  BSYNC B1 ;  /* 0x0000000000017941 */ /* 0x000fea0003800000 */
.L_x_168:
[----:B------:R-:W-:Y:S05]  /*58e0*/  @!P0 BRA `(.L_x_170) ;  /* 0x0000001000b08947 */ /* 0x000fea0003800000 */
[----:B-----5:R-:W-:-:S05]  /*58f0*/  LOP3.LUT R18, R18, 0xffffe000, RZ, 0xc0, !PT ;  /* 0xffffe00012127812 */ /* 0x020fca00078ec0ff */
[----:B------:R-:W-:-:S04]  /*5900*/  FMUL R18, R18, R89 ;  /* 0x0000005912127220 */ /* 0x000fc80000400000 */
[----:B------:R-:W-:-:S05]  /*5910*/  FFMA R87, R87, R88, R18 ;  /* 0x0000005857577223 */ /* 0x000fca0000000012 */
[----:B------:R-:W-:-:S05]  /*5920*/  F2FP.TF32.F32.PACK_B R87, R87 ;  /* 0x00000057ff57723e */ /* 0x000fca00024050ff */
[----:B------:R0:W-:Y:S01]  /*5930*/  STG.E desc[UR36][R10.64+0x1e4], R87 ;  /* 0x0001e4570a007986 */ /* 0x0001e2000c101924 */
[----:B------:R-:W-:Y:S05]  /*5940*/  BRA `(.L_x_170) ;  /* 0x0000001000987947 */ /* 0x000fea0003800000 */
.L_x_45:
[----:B------:R-:W-:Y:S01]  /*5950*/  ISETP.GT.AND P4, PT, R3, 0x1, PT ;  /* 0x000000010300780c */ /* 0x000fe20003f84270 */
[----:B------:R-:W-:Y:S01]  /*5960*/  ULDC.64 UR4, c[0x0][0x5c0] ;  /* 0x0001700000047ab9 */ /* 0x000fe20000000a00 */
[-C--:B------:R-:W-:Y:S01]  /*5970*/  FMUL R9, R24, R88.reuse ;  /* 0x0000005818097220 */ /* 0x080fe20000400000 */
[----:B------:R-:W-:Y:S01]  /*5980*/  LEA R4, P1, R20, UR4, 0x2 ;  /* 0x0000000414047c11 */ /* 0x000fe2000f8210ff */
[-C--:B------:R-:W-:Y:S01]  /*5990*/  FMUL R25, R25, R88.reuse ;  /* 0x0000005819197220 */ /* 0x080fe20000400000 */
[----:B------:R-:W-:Y:S01]  /*59a0*/  ISETP.GT.AND P0, PT, R0, RZ, P4 ;  /* 0x000000ff0000720c */ /* 0x000fe20002704270 */
[-C--:B------:R-:W-:Y:S01]  /*59b0*/  FMUL R11, R26, R88.reuse ;  /* 0x000000581a0b7220 */ /* 0x080fe20000400000 */
[----:B------:R-:W-:Y:S01]  /*59c0*/  ISETP.GT.AND P2, PT, R0, 0x8, P2 ;  /* 0x000000080000780c */ /* 0x000fe20001744270 */
[-C--:B------:R-:W-:Y:S01]  /*59d0*/  FMUL R27, R27, R88.reuse ;  /* 0x000000581b1b7220 */ /* 0x080fe20000400000 */
[----:B------:R-:W-:Y:S01]  /*59e0*/  LEA.HI.X R5, R20, UR5, R111, 0x2, P1 ;  /* 0x0000000514057c11 */ /* 0x000fe200088f146f */
[-C--:B------:R-:W-:Y:S01]  /*59f0*/  FMUL R29, R29, R88.reuse ;  /* 0x000000581d1d7220 */ /* 0x080fe20000400000 */
[----:B------:R-:W-:Y:S01]  /*5a00*/  F2FP.TF32.F32.PACK_B R9, R9 ;  /* 0x00000009ff09723e */ /* 0x000fe200024050ff */
[-C--:B------:R-:W-:Y:S01]  /*5a10*/  FMUL R31, R31, R88.reuse ;  /* 0x000000581f1f7220 */ /* 0x080fe20000400000 */
[----:B------:R-:W-:Y:S01]  /*5a20*/  SHF.L.U64.HI R7, R97, 0x2, R96 ;  /* 0x0000000261077819 */ /* 0x000fe20000010260 */
[----:B------:R-:W-:Y:S01]  /*5a30*/  FMUL R33, R33, R88 ;  /* 0x0000005821217220 */ /* 0x000fe20000400000 */
[----:B------:R-:W-:Y:S01]  /*5a40*/  LEA R6, P1, R97, R4, 0x2 ;  /* 0x0000000461067211 */ /* 0x000fe200078210ff */
[----:B------:R0:W-:Y:S01]  /*5a50*/  @P3 STG.E desc[UR36][R4.64], R9 ;  /* 0x0000000904003986 */ /* 0x0001e2000c101924 */
[----:B------:R-:W-:Y:S01]  /*5a60*/  F2FP.TF32.F32.PACK_B R25, R25 ;  /* 0x00000019ff19723e */ /* 0x000fe200024050ff */
[-C--:B------:R-:W-:Y:S01]  /*5a70*/  FMUL R13, R34, R88.reuse ;  /* 0x00000058220d7220 */ /* 0x080fe20000400000 */
[----:B------:R-:W-:Y:S01]  /*5a80*/  F2FP.TF32.F32.PACK_B R11, R11 ;  /* 0x0000000bff0b723e */ /* 0x000fe200024050ff */
[----:B------:R-:W-:Y:S01]  /*5a90*/  IMAD.X R7, R7, 0x1, R5, P1 ;  /* 0x0000000107077824 */ /* 0x000fe200008e0605 */
[C---:B------:R-:W-:Y:S01]  /*5aa0*/  ISETP.GT.AND P3, PT, R3.reuse, 0x8, PT ;  /* 0x000000080300780c */ /* 0x040fe20003f64270 */
[----:B------:R-:W-:Y:S01]  /*5ab0*/  @P0 STG.E desc[UR36][R4.64+0x4], R25 ;  /* 0x0000041904000986 */ /* 0x000fe2000c101924 */
[----:B------:R-:W-:Y:S01]  /*5ac0*/  ISETP.GT.AND P0, PT, R3, 0x9, PT ;  /* 0x000000090300780c */ /* 0x000fe20003f04270 */
[-C--:B------:R-:W-:Y:S01]  /*5ad0*/  FMUL R35, R35, R88.reuse ;  /* 0x0000005823237220 */ /* 0x080fe20000400000 */
[C---:B------:R-:W-:Y:S01]  /*5ae0*/  ISETP.GT.AND P4, PT, R0.reuse, 0x8, P4 ;  /* 0x000000080000780c */ /* 0x040fe20002784270 */
[----:B------:R1:W-:Y:S01]  /*5af0*/  @P2 STG.E desc[UR36][R6.64], R11 ;  /* 0x0000000b06002986 */ /* 0x0003e2000c101924 */
[----:B------:R-:W-:Y:S01]  /*5b00*/  ISETP.GT.AND P1, PT, R0, RZ, P3 ;  /* 0x000000ff0000720c */ /* 0x000fe20001f24270 */
[-C--:B0-----:R-:W-:Y:S01]  /*5b10*/  FMUL R9, R28, R88.reuse ;  /* 0x000000581c097220 */ /* 0x081fe20000400000 */
[C---:B------:R-:W-:Y:S01]  /*5b20*/  ISETP.GT.AND P2, PT, R0.reuse, RZ, P0 ;  /* 0x000000ff0000720c */ /* 0x040fe20000744270 */
[-C--:B------:R-:W-:Y:S01]  /*5b30*/  FMUL R37, R37, R88.reuse ;  /* 0x0000005825257220 */ /* 0x080fe20000400000 */
[----:B------:R-:W-:Y:S01]  /*5b40*/  ISETP.GT.AND P3, PT, R0, 0x8, P3 ;  /* 0x000000080000780c */ /* 0x000fe20001f64270 */
[-C--:B------:R-:W-:Y:S01]  /*5b50*/  FMUL R39, R39, R88.reuse ;  /* 0x0000005827277220 */ /* 0x080fe20000400000 */
[----:B------:R-:W-:Y:S01]  /*5b60*/  F2FP.TF32.F32.PACK_B R27, R27 ;  /* 0x0000001bff1b723e */ /* 0x000fe200024050ff */
[-C--:B------:R-:W-:Y:S01]  /*5b70*/  FMUL R41, R41, R88.reuse ;  /* 0x0000005829297220 */ /* 0x080fe20000400000 */
[----:B------:R-:W-:Y:S01]  /*5b80*/  F2FP.TF32.F32.PACK_B R9, R9 ;  /* 0x00000009ff09723e */ /* 0x000fe200024050ff */
[-C--:B------:R-:W-:Y:S01]  /*5b90*/  FMUL R43, R43, R88.reuse ;  /* 0x000000582b2b7220 */ /* 0x080fe20000400000 */
[----:B------:R-:W-:Y:S01]  /*5ba0*/  F2FP.TF32.F32.PACK_B R29, R29 ;  /* 0x0000001dff1d723e */ /* 0x000fe200024050ff */
[-C--:B-1----:R-:W-:Y:S01]  /*5bb0*/  FMUL R11, R30, R88.reuse ;  /* 0x000000581e0b7220 */ /* 0x082fe20000400000 */
[----:B------:R-:W-:Y:S01]  /*5bc0*/  @P4 STG.E desc[UR36][R6.64+0x4], R27 ;  /* 0x0000041b06004986 */ /* 0x000fe2000c101924 */
[----:B------:R-:W-:Y:S01]  /*5bd0*/  ISETP.GT.AND P4, PT, R3, 0x11, PT ;  /* 0x000000110300780c */ /* 0x000fe20003f84270 */
[-C--:B------:R-:W-:Y:S01]  /*5be0*/  FMUL R45, R45, R88.reuse ;  /* 0x000000582d2d7220 */ /* 0x080fe20000400000 */
[C---:B------:R-:W-:Y:S01]  /*5bf0*/  ISETP.GT.AND P0, PT, R0.reuse, 0x8, P0 ;  /* 0x000000080000780c */ /* 0x040fe20000704270 */
[----:B------:R0:W-:Y:S01]  /*5c00*/  @P1 STG.E desc[UR36][R4.64+0x20], R9 ;  /* 0x0000200904001986 */ /* 0x0001e2000c101924 */
[----:B------:R-:W-:Y:S01]  /*5c10*/  F2FP.TF32.F32.PACK_B R11, R11 ;  /* 0x0000000bff0b723e */ /* 0x000fe200024050ff */
[-C--:B------:R-:W-:Y:S01]  /*5c20*/  FMUL R47, R47, R88.reuse ;  /* 0x000000582f2f7220 */ /* 0x080fe20000400000 */
[----:B------:R-:W-:Y:S01]  /*5c30*/  F2FP.TF32.F32.PACK_B R31, R31 ;  /* 0x0000001fff1f723e */ /* 0x000fe200024050ff */
[----:B------:R-:W-:Y:S01]  /*5c40*/  @P2 STG.E desc[UR36][R4.64+0x24], R29 ;  /* 0x0000241d04002986 */ /* 0x000fe2000c101924 */
[----:B------:R-:W-:Y:S01]  /*5c50*/  ISETP.GT.AND P2, PT, R3, 0x10, PT ;  /* 0x000000100300780c */ /* 0x000fe20003f44270 */
[-C--:B------:R-:W-:Y:S01]  /*5c60*/  FMUL R49, R49, R88.reuse ;  /* 0x0000005831317220 */ /* 0x080fe20000400000 */
[----:B------:R-:W-:Y:S01]  /*5c70*/  F2FP.TF32.F32.PACK_B R33, R33 ;  /* 0x00000021ff21723e */ /* 0x000fe200024050ff */
[----:B------:R1:W-:Y:S01]  /*5c80*/  @P3 STG.E desc[UR36][R6.64+0x20], R11 ;  /* 0x0000200b06003986 */ /* 0x0003e2000c101924 */
[C---:B------:R-:W-:Y:S01]  /*5c90*/  ISETP.GT.AND P1, PT, R0.reuse, RZ, P2 ;  /* 0x000000ff0000720c */ /* 0x040fe20001724270 */
[-C--:B------:R-:W-:Y:S01]  /*5ca0*/  FMUL R51, R51, R88.reuse ;  /* 0x0000005833337220 */ /* 0x080fe20000400000 */
[----:B------:R-:W-:Y:S01]  /*5cb0*/  ISETP.GT.AND P3, PT, R0, RZ, P4 ;  /* 0x000000ff0000720c */ /* 0x000fe20002764270 */
[-C--:B0-----:R-:W-:Y:S01]  /*5cc0*/  FMUL R9, R32, R88.reuse ;  /* 0x0000005820097220 */ /* 0x081fe20000400000 */
[----:B------:R-:W-:Y:S01]  /*5cd0*/  ISETP.GT.AND P2, PT, R0, 0x8, P2 ;  /* 0x000000080000780c */ /* 0x000fe20001744270 */
[----:B------:R-:W-:Y:S01]  /*5ce0*/  @P0 STG.E desc[UR36][R6.64+0x24], R31 ;  /* 0x0000241f06000986 */ /* 0x000fe2000c101924 */
[----:B------:R-:W-:Y:S01]  /*5cf0*/  F2FP.TF32.F32.PACK_B R13, R13 ;  /* 0x0000000dff0d723e */ /* 0x000fe200024050ff */
[-C--:B------:R-:W-:Y:S01]  /*5d00*/  FMUL R53, R53, R88.reuse ;  /* 0x0000005835357220 */ /* 0x080fe20000400000 */
[----:B------:R-:W-:Y:S01]  /*5d10*/  F2FP.TF32.F32.PACK_B R9, R9 ;  /* 0x00000009ff09723e */ /* 0x000fe200024050ff */
[-C--:B------:R-:W-:Y:S01]  /*5d20*/  FMUL R55, R55, R88.reuse ;  /* 0x0000005837377220 */ /* 0x080fe20000400000 */
[----:B------:R-:W-:Y:S01]  /*5d30*/  ISETP.GT.AND P0, PT, R3, 0x19, PT ;  /* 0x000000190300780c */ /* 0x000fe20003f04270 */
[-C--:B-1----:R-:W-:Y:S01]  /*5d40*/  FMUL R11, R38, R88.reuse ;  /* 0x00000058260b7220 */ /* 0x082fe20000400000 */
        /* <DEDUP_REMOVED lines=14> */
[C---:B------:R-:W-:Y:S01]  /*5e30*/  ISETP.GT.AND P3, PT, R0.reuse, 0x8, P3 ;  /* 0x000000080000780c */ /* 0x040fe20001f64270 */
[----:B------:R-:W-:Y:S01]  /*5e40*/  @P4 STG.E desc[UR36][R6.64+0x44], R35 ;  /* 0x0000442306004986 */ /* 0x000fe2000c101924 */
[----:B------:R-:W-:Y:S01]  /*5e50*/  ISETP.GT.AND P4, PT, R3, 0x21, PT ;  /* 0x000000210300780c */ /* 0x000fe20003f84270 */
[-C--:B------:R-:W-:Y:S01]  /*5e60*/  FMUL R63, R63, R88.reuse ;  /* 0x000000583f3f7220 */ /* 0x080fe20000400000 */
[----:B------:R-:W-:Y:S01]  /*5e70*/  F2FP.TF32.F32.PACK_B R9, R9 ;  /* 0x00000009ff09723e */ /* 0x000fe200024050ff */
[-C--:B------:R-:W-:Y:S01]  /*5e80*/  FMUL R65, R65, R88.reuse ;  /* 0x0000005841417220 */ /* 0x080fe20000400000 */
[----:B------:R-:W-:Y:S01]  /*5e90*/  ISETP.GT.AND P0, PT, R0, 0x8, P0 ;  /* 0x000000080000780c */ /* 0x000fe20000704270 */
[-C--:B-1----:R-:W-:Y:S01]  /*5ea0*/  FMUL R13, R42, R88.reuse ;  /* 0x000000582a0d7220 */ /* 0x082fe20000400000 */
[----:B------:R-:W-:Y:S01]  /*5eb0*/  F2FP.TF32.F32.PACK_B R39, R39 ;  /* 0x00000027ff27723e */ /* 0x000fe200024050ff */
        /* <DEDUP_REMOVED lines=15> */
[----:B------:R-:W-:Y:S01]  /*5fb0*/  ISETP.GT.AND P4, PT, R0, 0x8, P4 ;  /* 0x000000080000780c */ /* 0x000fe20002784270 */
[-C--:B------:R-:W-:Y:S01]  /*5fc0*/  FMUL R73, R73, R88.reuse ;  /* 0x0000005849497220 */ /* 0x080fe20000400000 */
[----:B------:R-:W-:Y:S01]  /*5fd0*/  F2FP.TF32.F32.PACK_B R9, R9 ;  /* 0x00000009ff09723e */ /* 0x000fe200024050ff */
[-C--:B------:R-:W-:Y:S01]  /*5fe0*/  FMUL R75, R75, R88.reuse ;  /* 0x000000584b4b7220 */ /* 0x080fe20000400000 */
[----:B------:R-:W-:Y:S01]  /*5ff0*/  ISETP.GT.AND P0, PT, R3, 0x29, PT ;  /* 0x000000290300780c */ /* 0x000fe20003f04270 */
        /* <DEDUP_REMOVED lines=21> */
[C---:B------:R-:W-:Y:S01]  /*6150*/  ISETP.GT.AND P4, PT, R3.reuse, 0x30, PT ;  /* 0x000000300300780c */ /* 0x040fe20003f84270 */
[-C--:B-1----:R-:W-:Y:S01]  /*6160*/  FMUL R13, R50, R88.reuse ;  /* 0x00000058320d7220 */ /* 0x082fe20000400000 */
[----:B------:R-:W-:Y:S01]  /*6170*/  F2FP.TF32.F32.PACK_B R51, R51 ;  /* 0x00000033ff33723e */ /* 0x000fe200024050ff */
[----:B------:R0:W-:Y:S01]  /*6180*/  @P1 STG.E desc[UR36][R4.64+0xa0], R9 ;  /* 0x0000a00904001986 */ /* 0x0001e2000c101924 */
[----:B------:R-:W-:Y:S01]  /*6190*/  ISETP.GT.AND P1, PT, R3, 0x31, PT ;  /* 0x000000310300780c */ /* 0x000fe20003f24270 */
[----:B------:R-:W-:Y:S01]  /*61a0*/  FMUL R87, R87, R88 ;  /* 0x0000005857577220 */ /* 0x000fe20000400000 */
[----:B------:R-:W-:Y:S01]  /*61b0*/  F2FP.TF32.F32.PACK_B R13, R13 ;  /* 0x0000000dff0d723e */ /* 0x000fe200024050ff */
[----:B------:R-:W-:Y:S01]  /*61c0*/  @P2 STG.E desc[UR36][R4.64+0xa4], R45 ;  /* 0x0000a42d04002986 */ /* 0x000fe2000c101924 */
[----:B------:R-:W-:-:S02]  /*61d0*/  ISETP.GT.AND P2, PT, R0, RZ, P4 ;  /* 0x000000ff0000720c */ /* 0x000fc40002744270 */
[----:B------:R-:W-:Y:S01]  /*61e0*/  F2FP.TF32.F32.PACK_B R53, R53 ;  /* 0x00000035ff35723e */ /* 0x000fe200024050ff */
[----:B------:R1:W-:Y:S01]  /*61f0*/  @P3 STG.E desc[UR36][R6.64+0xa0], R11 ;  /* 0x0000a00b06003986 */ /* 0x0003e2000c101924 */
[----:B------:R-:W-:Y:S02]  /*6200*/  ISETP.GT.AND P3, PT, R0, RZ, P1 ;  /* 0x000000ff0000720c */ /* 0x000fe40000f64270 */
[----:B------:R-:W-:Y:S01]  /*6210*/  F2FP.TF32.F32.PACK_B R55, R55 ;  /* 0x00000037ff37723e */ /* 0x000fe200024050ff */
[-C--:B0-----:R-:W-:Y:S01]  /*6220*/  FMUL R9, R48, R88.reuse ;  /* 0x0000005830097220 */ /* 0x081fe20000400000 */
[----:B------:R-:W-:Y:S01]  /*6230*/  @P0 STG.E desc[UR36][R6.64+0xa4], R47 ;  /* 0x0000a42f06000986 */ /* 0x000fe2000c101924 */
[----:B------:R-:W-:Y:S02]  /*6240*/  ISETP.GT.AND P0, PT, R0, 0x8, P4 ;  /* 0x000000080000780c */ /* 0x000fe40002704270 */
[----:B------:R-:W-:Y:S02]  /*6250*/  F2FP.TF32.F32.PACK_B R57, R57 ;  /* 0x00000039ff39723e */ /* 0x000fe400024050ff */
[----:B------:R-:W-:Y:S01]  /*6260*/  F2FP.TF32.F32.PACK_B R9, R9 ;  /* 0x00000009ff09723e */ /* 0x000fe200024050ff */
[----:B-1----:R-:W-:Y:S01]  /*6270*/  FMUL R11, R54, R88 ;  /* 0x00000058360b7220 */ /* 0x002fe20000400000 */
[----:B------:R-:W-:-:S03]  /*6280*/  F2FP.TF32.F32.PACK_B R59, R59 ;  /* 0x0000003bff3b723e */ /* 0x000fc600024050ff */
[----:B------:R0:W-:Y:S01]  /*6290*/  @P2 STG.E desc[UR36][R4.64+0xc0], R9 ;  /* 0x0000c00904002986 */ /* 0x0001e2000c101924 */
[C---:B------:R-:W-:Y:S02]  /*62a0*/  ISETP.GT.AND P2, PT, R3.reuse, 0x38, PT ;  /* 0x000000380300780c */ /* 0x040fe40003f44270 */
[----:B------:R-:W-:Y:S01]  /*62b0*/  F2FP.TF32.F32.PACK_B R11, R11 ;  /* 0x0000000bff0b723e */ /* 0x000fe200024050ff */
[----:B------:R-:W-:Y:S01]  /*62c0*/  @P3 STG.E desc[UR36][R4.64+0xc4], R49 ;  /* 0x0000c43104003986 */ /* 0x000fe2000c101924 */
[C---:B------:R-:W-:Y:S02]  /*62d0*/  ISETP.GT.AND P3, PT, R0.reuse, 0x8, P1 ;  /* 0x000000080000780c */ /* 0x040fe40000f64270 */
[----:B------:R-:W-:Y:S01]  /*62e0*/  ISETP.GT.AND P1, PT, R3, 0x39, PT ;  /* 0x000000390300780c */ /* 0x000fe20003f24270 */
[----:B------:R1:W-:Y:S01]  /*62f0*/  @P0 STG.E desc[UR36][R6.64+0xc0], R13 ;  /* 0x0000c00d06000986 */ /* 0x0003e2000c101924 */
[C---:B------:R-:W-:Y:S02]  /*6300*/  ISETP.GT.AND P4, PT, R0.reuse, RZ, P2 ;  /* 0x000000ff0000720c */ /* 0x040fe40001784270 */
[----:B------:R-:W-:Y:S01]  /*6310*/  ISETP.GT.AND P0, PT, R0, RZ, P1 ;  /* 0x000000ff0000720c */ /* 0x000fe20000f04270 */
[----:B0-----:R-:W-:Y:S01]  /*6320*/  FMUL R9, R52, R88 ;  /* 0x0000005834097220 */ /* 0x001fe20000400000 */
[----:B------:R-:W-:-:S02]  /*6330*/  ISETP.GT.AND P2, PT, R0, 0x8, P2 ;  /* 0x000000080000780c */ /* 0x000fc40001744270 */
[----:B------:R-:W-:Y:S02]  /*6340*/  F2FP.TF32.F32.PACK_B R61, R61 ;  /* 0x0000003dff3d723e */ /* 0x000fe400024050ff */
[----:B------:R-:W-:Y:S01]  /*6350*/  F2FP.TF32.F32.PACK_B R9, R9 ;  /* 0x00000009ff09723e */ /* 0x000fe200024050ff */
[----:B------:R-:W-:Y:S01]  /*6360*/  @P3 STG.E desc[UR36][R6.64+0xc4], R51 ;  /* 0x0000c43306003986 */ /* 0x000fe2000c101924 */
[----:B------:R-:W-:Y:S01]  /*6370*/  ISETP.GT.AND P3, PT, R0, 0x8, P1 ;  /* 0x000000080000780c */ /* 0x000fe20000f64270 */
[----:B-1----:R-:W-:Y:S01]  /*6380*/  FMUL R13, R58, R88 ;  /* 0x000000583a0d7220 */ /* 0x002fe20000400000 */
[C---:B------:R-:W-:Y:S01]  /*6390*/  ISETP.GT.AND P1, PT, R3.reuse, 0x40, PT ;  /* 0x000000400300780c */ /* 0x040fe20003f24270 */
[----:B------:R0:W-:Y:S01]  /*63a0*/  @P4 STG.E desc[UR36][R4.64+0xe0], R9 ;  /* 0x0000e00904004986 */ /* 0x0001e2000c101924 */
[----:B------:R-:W-:Y:S02]  /*63b0*/  F2FP.TF32.F32.PACK_B R63, R63 ;  /* 0x0000003fff3f723e */ /* 0x000fe400024050ff */
[----:B------:R-:W-:Y:S01]  /*63c0*/  ISETP.GT.AND P4, PT, R0, RZ, P1 ;  /* 0x000000ff0000720c */ /* 0x000fe20000f84270 */
[----:B------:R-:W-:Y:S01]  /*63d0*/  @P0 STG.E desc[UR36][R4.64+0xe4], R53 ;  /* 0x0000e43504000986 */ /* 0x000fe2000c101924 */
[----:B------:R-:W-:-:S02]  /*63e0*/  ISETP.GT.AND P0, PT, R3, 0x41, PT ;  /* 0x000000410300780c */ /* 0x000fc40003f04270 */
[C---:B------:R-:W-:Y:S01]  /*63f0*/  ISETP.GT.AND P1, PT, R0.reuse, 0x8, P1 ;  /* 0x000000080000780c */ /* 0x040fe20000f24270 */
[----:B------:R1:W-:Y:S01]  /*6400*/  @P2 STG.E desc[UR36][R6.64+0xe0], R11 ;  /* 0x0000e00b06002986 */ /* 0x0003e2000c101924 */
[----:B------:R-:W-:Y:S02]  /*6410*/  ISETP.GT.AND P2, PT, R0, RZ, P0 ;  /* 0x000000ff0000720c */ /* 0x000fe40000744270 */
[----:B------:R-:W-:Y:S01]  /*6420*/  F2FP.TF32.F32.PACK_B R13, R13 ;  /* 0x0000000dff0d723e */ /* 0x000fe200024050ff */
[-C--:B0-----:R-:W-:Y:S01]  /*6430*/  FMUL R9, R56, R88.reuse ;  /* 0x0000005838097220 */ /* 0x081fe20000400000 */
[----:B------:R-:W-:Y:S01]  /*6440*/  @P3 STG.E desc[UR36][R6.64+0xe4], R55 ;  /* 0x0000e43706003986 */ /* 0x000fe2000c101924 */
[----:B------:R-:W-:Y:S02]  /*6450*/  ISETP.GT.AND P3, PT, R0, 0x8, P0 ;  /* 0x000000080000780c */ /* 0x000fe40000764270 */
[----:B------:R-:W-:Y:S02]  /*6460*/  ISETP.GT.AND P0, PT, R3, 0x49, PT ;  /* 0x000000490300780c */ /* 0x000fe40003f04270 */
[----:B------:R-:W-:Y:S01]  /*6470*/  F2FP.TF32.F32.PACK_B R9, R9 ;  /* 0x00000009ff09723e */ /* 0x000fe200024050ff */
[----:B-1----:R-:W-:Y:S01]  /*6480*/  FMUL R11, R62, R88 ;  /* 0x000000583e0b7220 */ /* 0x002fe20000400000 */
[----:B------:R-:W-:-:S03]  /*6490*/  F2FP.TF32.F32.PACK_B R65, R65 ;  /* 0x00000041ff41723e */ /* 0x000fc600024050ff */
[----:B------:R0:W-:Y:S01]  /*64a0*/  @P4 STG.E desc[UR36][R4.64+0x100], R9 ;  /* 0x0001000904004986 */ /* 0x0001e2000c101924 */
[----:B------:R-:W-:Y:S02]  /*64b0*/  F2FP.TF32.F32.PACK_B R67, R67 ;  /* 0x00000043ff43723e */ /* 0x000fe400024050ff */
[----:B------:R-:W-:Y:S01]  /*64c0*/  F2FP.TF32.F32.PACK_B R11, R11 ;  /* 0x0000000bff0b723e */ /* 0x000fe200024050ff */
[----:B------:R-:W-:Y:S01]  /*64d0*/  @P2 STG.E desc[UR36][R4.64+0x104], R57 ;  /* 0x0001043904002986 */ /* 0x000fe2000c101924 */
[----:B------:R-:W-:Y:S02]  /*64e0*/  ISETP.GT.AND P2, PT, R3, 0x48, PT ;  /* 0x000000480300780c */ /* 0x000fe40003f44270 */
[----:B------:R-:W-:Y:S01]  /*64f0*/  F2FP.TF32.F32.PACK_B R69, R69 ;  /* 0x00000045ff45723e */ /* 0x000fe200024050ff */
[----:B------:R1:W-:Y:S01]  /*6500*/  @P1 STG.E desc[UR36][R6.64+0x100], R13 ;  /* 0x0001000d06001986 */ /* 0x0003e2000c101924 */
[C---:B------:R-:W-:Y:S02]  /*6510*/  ISETP.GT.AND P4, PT, R0.reuse, RZ, P2 ;  /* 0x000000ff0000720c */ /* 0x040fe40001784270 */
[----:B------:R-:W-:Y:S01]  /*6520*/  ISETP.GT.AND P1, PT, R0, RZ, P0 ;  /* 0x000000ff0000720c */ /* 0x000fe20000724270 */
[----:B0-----:R-:W-:Y:S01]  /*6530*/  FMUL R9, R60, R88 ;  /* 0x000000583c097220 */ /* 0x001fe20000400000 */
[C---:B------:R-:W-:Y:S01]  /*6540*/  ISETP.GT.AND P2, PT, R0.reuse, 0x8, P2 ;  /* 0x000000080000780c */ /* 0x040fe20001744270 */
[----:B------:R-:W-:Y:S01]  /*6550*/  @P3 STG.E desc[UR36][R6.64+0x104], R59 ;  /* 0x0001043b06003986 */ /* 0x000fe2000c101924 */
[----:B------:R-:W-:-:S02]  /*6560*/  ISETP.GT.AND P3, PT, R0, 0x8, P0 ;  /* 0x000000080000780c */ /* 0x000fc40000764270 */
[----:B------:R-:W-:Y:S02]  /*6570*/  F2FP.TF32.F32.PACK_B R9, R9 ;  /* 0x00000009ff09723e */ /* 0x000fe400024050ff */
[C---:B------:R-:W-:Y:S01]  /*6580*/  ISETP.GT.AND P0, PT, R3.reuse, 0x51, PT ;  /* 0x000000510300780c */ /* 0x040fe20003f04270 */
[----:B-1----:R-:W-:Y:S01]  /*6590*/  FMUL R13, R66, R88 ;  /* 0x00000058420d7220 */ /* 0x002fe20000400000 */
[----:B------:R-:W-:Y:S01]  /*65a0*/  F2FP.TF32.F32.PACK_B R71, R71 ;  /* 0x00000047ff47723e */ /* 0x000fe200024050ff */
[----:B------:R0:W-:Y:S01]  /*65b0*/  @P4 STG.E desc[UR36][R4.64+0x120], R9 ;  /* 0x0001200904004986 */ /* 0x0001e2000c101924 */
[----:B------:R-:W-:Y:S02]  /*65c0*/  F2FP.TF32.F32.PACK_B R73, R73 ;  /* 0x00000049ff49723e */ /* 0x000fe400024050ff */
[----:B------:R-:W-:Y:S01]  /*65d0*/  F2FP.TF32.F32.PACK_B R13, R13 ;  /* 0x0000000dff0d723e */ /* 0x000fe200024050ff */
[----:B------:R-:W-:Y:S01]  /*65e0*/  @P1 STG.E desc[UR36][R4.64+0x124], R61 ;  /* 0x0001243d04001986 */ /* 0x000fe2000c101924 */
[----:B------:R-:W-:-:S02]  /*65f0*/  ISETP.GT.AND P1, PT, R3, 0x50, PT ;  /* 0x000000500300780c */ /* 0x000fc40003f24270 */
[----:B------:R-:W-:Y:S01]  /*6600*/  F2FP.TF32.F32.PACK_B R75, R75 ;  /* 0x0000004bff4b723e */ /* 0x000fe200024050ff */
[----:B------:R1:W-:Y:S01]  /*6610*/  @P2 STG.E desc[UR36][R6.64+0x120], R11 ;  /* 0x0001200b06002986 */ /* 0x0003e2000c101924 */
[C---:B------:R-:W-:Y:S02]  /*6620*/  ISETP.GT.AND P4, PT, R0.reuse, RZ, P1 ;  /* 0x000000ff0000720c */ /* 0x040fe40000f84270 */
[----:B------:R-:W-:Y:S01]  /*6630*/  ISETP.GT.AND P2, PT, R0, RZ, P0 ;  /* 0x000000ff0000720c */ /* 0x000fe20000744270 */
[----:B0-----:R-:W-:Y:S01]  /*6640*/  FMUL R9, R64, R88 ;  /* 0x0000005840097220 */ /* 0x001fe20000400000 */
[C---:B------:R-:W-:Y:S01]  /*6650*/  ISETP.GT.AND P1, PT, R0.reuse, 0x8, P1 ;  /* 0x000000080000780c */ /* 0x040fe20000f24270 */
[----:B------:R-:W-:Y:S01]  /*6660*/  @P3 STG.E desc[UR36][R6.64+0x124], R63 ;  /* 0x0001243f06003986 */ /* 0x000fe2000c101924 */
[----:B------:R-:W-:Y:S02]  /*6670*/  ISETP.GT.AND P3, PT, R0, 0x8, P0 ;  /* 0x000000080000780c */ /* 0x000fe40000764270 */
[----:B------:R-:W-:-:S02]  /*6680*/  F2FP.TF32.F32.PACK_B R9, R9 ;  /* 0x00000009ff09723e */ /* 0x000fc400024050ff */
[C---:B------:R-:W-:Y:S01]  /*6690*/  ISETP.GT.AND P0, PT, R3.reuse, 0x59, PT ;  /* 0x000000590300780c */ /* 0x040fe20003f04270 */
[----:B-1----:R-:W-:Y:S01]  /*66a0*/  FMUL R11, R70, R88 ;  /* 0x00000058460b7220 */ /* 0x002fe20000400000 */
[----:B------:R-:W-:Y:S01]  /*66b0*/  F2FP.TF32.F32.PACK_B R77, R77 ;  /* 0x0000004dff4d723e */ /* 0x000fe200024050ff */
[----:B------:R0:W-:Y:S01]  /*66c0*/  @P4 STG.E desc[UR36][R4.64+0x140], R9 ;  /* 0x0001400904004986 */ /* 0x0001e2000c101924 */
[----:B------:R-:W-:Y:S02]  /*66d0*/  F2FP.TF32.F32.PACK_B R79, R79 ;  /* 0x0000004fff4f723e */ /* 0x000fe400024050ff */
[----:B------:R-:W-:Y:S01]  /*66e0*/  F2FP.TF32.F32.PACK_B R11, R11 ;  /* 0x0000000bff0b723e */ /* 0x000fe200024050ff */
[----:B------:R-:W-:Y:S01]  /*66f0*/  @P2 STG.E desc[UR36][R4.64+0x144], R65 ;  /* 0x0001444104002986 */ /* 0x000fe2000c101924 */
[----:B------:R-:W-:Y:S02]  /*6700*/  ISETP.GT.AND P2, PT, R3, 0x58, PT ;  /* 0x000000580300780c */ /* 0x000fe40003f44270 */
[----:B------:R-:W-:Y:S01]  /*6710*/  F2FP.TF32.F32.PACK_B R81, R81 ;  /* 0x00000051ff51723e */ /* 0x000fe200024050ff */
[----:B------:R1:W-:Y:S01]  /*6720*/  @P1 STG.E desc[UR36][R6.64+0x140], R13 ;  /* 0x0001400d06001986 */ /* 0x0003e2000c101924 */
[----:B------:R-:W-:-:S02]  /*6730*/  ISETP.GT.AND P4, PT, R0, RZ, P2 ;  /* 0x000000ff0000720c */ /* 0x000fc40001784270 */
[----:B------:R-:W-:Y:S01]  /*6740*/  ISETP.GT.AND P1, PT, R0, RZ, P0 ;  /* 0x000000ff0000720c */ /* 0x000fe20000724270 */
[-C--:B0-----:R-:W-:Y:S01]  /*6750*/  FMUL R9, R68, R88.reuse ;  /* 0x0000005844097220 */ /* 0x081fe20000400000 */
[C---:B------:R-:W-:Y:S01]  /*6760*/  ISETP.GT.AND P2, PT, R0.reuse, 0x8, P2 ;  /* 0x000000080000780c */ /* 0x040fe20001744270 */
[----:B------:R-:W-:Y:S01]  /*6770*/  @P3 STG.E desc[UR36][R6.64+0x144], R67 ;  /* 0x0001444306003986 */ /* 0x000fe2000c101924 */
[----:B------:R-:W-:Y:S02]  /*6780*/  ISETP.GT.AND P3, PT, R0, 0x8, P0 ;  /* 0x000000080000780c */ /* 0x000fe40000764270 */
[----:B------:R-:W-:Y:S02]  /*6790*/  F2FP.TF32.F32.PACK_B R9, R9 ;  /* 0x00000009ff09723e */ /* 0x000fe400024050ff */
[----:B------:R-:W-:Y:S01]  /*67a0*/  ISETP.GT.AND P0, PT, R3, 0x61, PT ;  /* 0x000000610300780c */ /* 0x000fe20003f04270 */
[----:B-1----:R-:W-:Y:S01]  /*67b0*/  FMUL R13, R74, R88 ;  /* 0x000000584a0d7220 */ /* 0x002fe20000400000 */
[----:B------:R-:W-:Y:S01]  /*67c0*/  F2FP.TF32.F32.PACK_B R83, R83 ;  /* 0x00000053ff53723e */ /* 0x000fe200024050ff */
[----:B------:R0:W-:Y:S01]  /*67d0*/  @P4 STG.E desc[UR36][R4.64+0x160], R9 ;  /* 0x0001600904004986 */ /* 0x0001e2000c101924 */
[----:B------:R-:W-:-:S02]  /*67e0*/  F2FP.TF32.F32.PACK_B R85, R85 ;  /* 0x00000055ff55723e */ /* 0x000fc400024050ff */
        /* <DEDUP_REMOVED lines=13> */
[----:B-1----:R-:W-:Y:S02]  /*68c0*/  FMUL R11, R78, R88 ;  /* 0x000000584e0b7220 */ /* 0x002fe40000400000 */
[----:B------:R0:W-:Y:S03]  /*68d0*/  @P4 STG.E desc[UR36][R4.64+0x180], R9 ;  /* 0x0001800904004986 */ /* 0x0001e6000c101924 */
[----:B------:R-:W-:Y:S01]  /*68e0*/  F2FP.TF32.F32.PACK_B R11, R11 ;  /* 0x0000000bff0b723e */ /* 0x000fe200024050ff */
[----:B------:R-:W-:Y:S01]  /*68f0*/  @P2 STG.E desc[UR36][R4.64+0x184], R73 ;  /* 0x0001844904002986 */ /* 0x000fe2000c101924 */
[----:B------:R-:W-:-:S03]  /*6900*/  ISETP.GT.AND P2, PT, R3, 0x68, PT ;  /* 0x000000680300780c */ /* 0x000fc60003f44270 */
[----:B------:R1:W-:Y:S01]  /*6910*/  @P1 STG.E desc[UR36][R6.64+0x180], R13 ;  /* 0x0001800d06001986 */ /* 0x0003e2000c101924 */
[C---:B------:R-:W-:Y:S02]  /*6920*/  ISETP.GT.AND P4, PT, R0.reuse, RZ, P2 ;  /* 0x000000ff0000720c */ /* 0x040fe40001784270 */
[----:B------:R-:W-:Y:S01]  /*6930*/  ISETP.GT.AND P1, PT, R0, RZ, P0 ;  /* 0x000000ff0000720c */ /* 0x000fe20000724270 */
[-C--:B0-----:R-:W-:Y:S01]  /*6940*/  FMUL R9, R76, R88.reuse ;  /* 0x000000584c097220 */ /* 0x081fe20000400000 */
[C---:B------:R-:W-:Y:S01]  /*6950*/  ISETP.GT.AND P2, PT, R0.reuse, 0x8, P2 ;  /* 0x000000080000780c */ /* 0x040fe20001744270 */
[----:B------:R-:W-:Y:S01]  /*6960*/  @P3 STG.E desc[UR36][R6.64+0x184], R75 ;  /* 0x0001844b06003986 */ /* 0x000fe2000c101924 */
[----:B------:R-:W-:Y:S02]  /*6970*/  ISETP.GT.AND P3, PT, R3, 0x71, PT ;  /* 0x000000710300780c */ /* 0x000fe40003f64270 */
[----:B------:R-:W-:Y:S02]  /*6980*/  F2FP.TF32.F32.PACK_B R9, R9 ;  /* 0x00000009ff09723e */ /* 0x000fe400024050ff */
[----:B------:R-:W-:Y:S01]  /*6990*/  ISETP.GT.AND P0, PT, R0, 0x8, P0 ;  /* 0x000000080000780c */ /* 0x000fe20000704270 */
[----:B-1----:R-:W-:-:S02]  /*69a0*/  FMUL R13, R80, R88 ;  /* 0x00000058500d7220 */ /* 0x002fc40000400000 */
        /* <DEDUP_REMOVED lines=14> */
[----:B------:R-:W-:Y:S01]  /*6a90*/  @P4 STG.E desc[UR36][R4.64+0x1c0], R13 ;  /* 0x0001c00d04004986 */ /* 0x000fe2000c101924 */
[----:B------:R-:W-:Y:S01]  /*6aa0*/  ISETP.GT.AND P4, PT, R3, 0x79, PT ;  /* 0x000000790300780c */ /* 0x000fe20003f84270 */
[----:B------:R-:W-:Y:S01]  /*6ab0*/  FMUL R3, R84, R88 ;  /* 0x0000005854037220 */ /* 0x000fe20000400000 */
[----:B------:R-:W-:Y:S01]  /*6ac0*/  F2FP.TF32.F32.PACK_B R11, R11 ;  /* 0x0000000bff0b723e */ /* 0x000fe200024050ff */
[----:B------:R-:W-:Y:S01]  /*6ad0*/  @P2 STG.E desc[UR36][R4.64+0x1c4], R81 ;  /* 0x0001c45104002986 */ /* 0x000fe2000c101924 */
[C---:B------:R-:W-:Y:S02]  /*6ae0*/  ISETP.GT.AND P2, PT, R0.reuse, RZ, P4 ;  /* 0x000000ff0000720c */ /* 0x040fe40002744270 */
[C---:B------:R-:W-:Y:S01]  /*6af0*/  ISETP.GT.AND P4, PT, R0.reuse, 0x8, P4 ;  /* 0x000000080000780c */ /* 0x040fe20002784270 */
[----:B------:R-:W-:Y:S01]  /*6b00*/  @P1 STG.E desc[UR36][R6.64+0x1c0], R9 ;  /* 0x0001c00906001986 */ /* 0x000fe2000c101924 */
[C---:B------:R-:W-:Y:S02]  /*6b10*/  ISETP.GT.AND P1, PT, R0.reuse, RZ, P0 ;  /* 0x000000ff0000720c */ /* 0x040fe40000724270 */
[----:B------:R-:W-:Y:S01]  /*6b20*/  ISETP.GT.AND P0, PT, R0, 0x8, P0 ;  /* 0x000000080000780c */ /* 0x000fe20000704270 */
[----:B------:R-:W-:Y:S01]  /*6b30*/  @P3 STG.E desc[UR36][R6.64+0x1c4], R83 ;  /* 0x0001c45306003986 */ /* 0x000fe2000c101924 */
[----:B------:R-:W-:-:S09]  /*6b40*/  F2FP.TF32.F32.PACK_B R3, R3 ;  /* 0x00000003ff03723e */ /* 0x000fd200024050ff */
[----:B------:R-:W-:Y:S04]  /*6b50*/  @P1 STG.E desc[UR36][R4.64+0x1e0], R3 ;  /* 0x0001e00304001986 */ /* 0x000fe8000c101924 */
[----:B------:R0:W-:Y:S02]  /*6b60*/  @P2 STG.E desc[UR36][R4.64+0x1e4], R85 ;  /* 0x0001e45504002986 */ /* 0x0001e4000c101924 */
[----:B0-----:R-:W-:Y:S02]  /*6b70*/  @P0 IMAD.MOV.U32 R4, RZ, RZ, R6 ;  /* 0x000000ffff040224 */ /* 0x001fe400078e0006 */
[----:B------:R-:W-:-:S05]  /*6b80*/  @P0 IMAD.MOV.U32 R5, RZ, RZ, R7 ;  /* 0x000000ffff050224 */ /* 0x000fca00078e0007 */
[----:B------:R0:W-:Y:S04]  /*6b90*/  @P0 STG.E desc[UR36][R4.64+0x1e0], R11 ;  /* 0x0001e00b04000986 */ /* 0x0001e8000c101924 */
[----:B------:R0:W-:Y:S02]  /*6ba0*/  @P4 STG.E desc[UR36][R6.64+0x1e4], R87 ;  /* 0x0001e45706004986 */ /* 0x0001e4000c101924 */
.L_x_170:
[----:B------:R-:W-:Y:S05]  /*6bb0*/  BSYNC B0 ;  /* 0x0000000000007941 */ /* 0x000fea0003800000 */
.L_x_44:
[----:B0-----:R-:W-:Y:S01]  /*6bc0*/  IMAD.U32 R3, RZ, RZ, UR52 ;  /* 0x00000034ff037e24 */ /* 0x001fe2000f8e00ff */
[----:B------:R-:W-:Y:S01]  /*6bd0*/  ULDC.64 UR4, c[0x0][0x650] ;  /* 0x0001940000047ab9 */ /* 0x000fe20000000a00 */
[----:B------:R0:W-:Y:S01]  /*6be0*/  SYNCS.ARRIVE.TRANS64.A1T0 RZ, [R102+UR47], RZ ;  /* 0x000000ff66ff79a7 */ /* 0x0001e2000810002f */
[----:B------:R-:W-:Y:S01]  /*6bf0*/  PRMT R0, RZ, 0x7610, R0 ;  /* 0x00007610ff007816 */ /* 0x000fe20000000000 */
[----:B------:R-:W-:Y:S01]  /*6c00*/  IMAD.MOV.U32 R22, RZ, RZ, -0x1 ;  /* 0xffffffffff167424 */ /* 0x000fe200078e00ff */
[----:B------:R-:W-:Y:S01]  /*6c10*/  LEA R16, P0, R3, R16, 0x1 ;  /* 0x0000001003107211 */ /* 0x000fe200078008ff */
[----:B-----5:R-:W-:Y:S02]  /*6c20*/  IMAD.MOV.U32 R18, RZ, RZ, -0x1 ;  /* 0xffffffffff127424 */ /* 0x020fe400078e00ff */
[----:B------:R-:W-:Y:S01]  /*6c30*/  IMAD.MOV.U32 R19, RZ, RZ, -0x1 ;  /* 0xffffffffff137424 */ /* 0x000fe200078e00ff */
[----:B------:R-:W-:Y:S02]  /*6c40*/  IADD3.X R17, R17, UR44, RZ, P0, !PT ;  /* 0x0000002c11117c10 */ /* 0x000fe400087fe4ff */
[----:B------:R-:W-:-:S04]  /*6c50*/  ISETP.GE.U32.AND P0, PT, R16, UR4, PT ;  /* 0x0000000410007c0c */ /* 0x000fc8000bf06070 */
[----:B------:R-:W-:-:S13]  /*6c60*/  ISETP.GE.U32.AND.EX P0, PT, R17, UR5, PT, P0 ;  /* 0x0000000511007c0c */ /* 0x000fda000bf06100 */
[----:B0-----:R-:W-:Y:S05]  /*6c70*/  @P0 BRA `(.L_x_171) ;  /* 0x00000004004c0947 */ /* 0x001fea0003800000 */
[----:B---3--:R-:W0:Y:S01]  /*6c80*/  LDC.64 R10, c[0x0][0x628] ;  /* 0x00018a00ff0a7b82 */ /* 0x008e220000000a00 */
[----:B------:R-:W3:Y:S01]  /*6c90*/  S2R R12, SR_CTAID.X ;  /* 0x00000000000c7919 */ /* 0x000ee20000002500 */
[----:B------:R-:W-:Y:S02]  /*6ca0*/  IMAD.MOV.U32 R8, RZ, RZ, R16 ;  /* 0x000000ffff087224 */ /* 0x000fe400078e0010 */
[----:B------:R-:W-:Y:S01]  /*6cb0*/  IMAD.MOV.U32 R9, RZ, RZ, R17 ;  /* 0x000000ffff097224 */ /* 0x000fe200078e0011 */
[----:B------:R-:W0:Y:S03]  /*6cc0*/  S2R R18, SR_CTAID.Y ;  /* 0x0000000000127919 */ /* 0x000e260000002600 */
[----:B------:R-:W1:Y:S08]  /*6cd0*/  LDC R0, c[0x0][0x630] ;  /* 0x00018c00ff007b82 */ /* 0x000e700000000800 */
[----:B------:R-:W1:Y:S01]  /*6ce0*/  LDC.64 R14, c[0x0][0x620] ;  /* 0x00018800ff0e7b82 */ /* 0x000e620000000a00 */
[----:B0-----:R-:W-:-:S04]  /*6cf0*/  ISETP.NE.U32.AND P0, PT, R10, RZ, PT ;  /* 0x000000ff0a00720c */ /* 0x001fc80003f05070 */
[----:B------:R-:W-:-:S13]  /*6d00*/  ISETP.NE.AND.EX P0, PT, R11, RZ, PT, P0 ;  /* 0x000000ff0b00720c */ /* 0x000fda0003f05300 */
[----:B-1-3--:R-:W-:Y:S05]  /*6d10*/  @!P0 BRA `(.L_x_172) ;  /* 0x0000000000288947 */ /* 0x00afea0003800000 */
[----:B------:R-:W0:Y:S02]  /*6d20*/  LDC R3, c[0x0][0x634] ;  /* 0x00018d00ff037b82 */ /* 0x000e240000000800 */
[----:B0-----:R-:W-:-:S05]  /*6d30*/  IADD3 R3, P0, R16, R3, RZ ;  /* 0x0000000310037210 */ /* 0x001fca0007f1e0ff */
[----:B------:R-:W-:-:S04]  /*6d40*/  IMAD.X R13, RZ, RZ, R17, P0 ;  /* 0x000000ffff0d7224 */ /* 0x000fc800000e0611 */
[----:B------:R-:W-:-:S04]  /*6d50*/  IMAD.WIDE.U32 R4, R13, R10, RZ ;  /* 0x0000000a0d047225 */ /* 0x000fc800078e00ff */
[----:B----4-:R-:W-:-:S04]  /*6d60*/  IMAD.WIDE.U32 R6, P0, R3, R11, R4 ;  /* 0x0000000b03067225 */ /* 0x010fc80007800004 */
[----:B------:R-:W-:-:S04]  /*6d70*/  IMAD.WIDE.U32 R4, R3, R10, RZ ;  /* 0x0000000a03047225 */ /* 0x000fc800078e00ff */
[----:B------:R-:W-:Y:S01]  /*6d80*/  IMAD.X R9, RZ, RZ, RZ, P0 ;  /* 0x000000ffff097224 */ /* 0x000fe200000e06ff */
[----:B------:R-:W-:Y:S01]  /*6d90*/  IADD3 RZ, P0, R5, R6, RZ ;  /* 0x0000000605ff7210 */ /* 0x000fe20007f1e0ff */
[----:B------:R-:W-:-:S04]  /*6da0*/  IMAD.MOV.U32 R8, RZ, RZ, R7 ;  /* 0x000000ffff087224 */ /* 0x000fc800078e0007 */
[----:B------:R-:W-:-:S08]  /*6db0*/  IMAD.WIDE.U32.X R8, R13, R11, R8, P0 ;  /* 0x0000000b0d087225 */ /* 0x000fd000000e0408 */
.L_x_172:
[-CC-:B------:R-:W-:Y:S01]  /*6dc0*/  SHF.R.U64 R19, R8, R0.reuse, R9.reuse ;  /* 0x0000000008137219 */ /* 0x180fe20000001209 */
[----:B------:R-:W0:Y:S01]  /*6dd0*/  LDC.64 R24, c[0x0][0x640] ;  /* 0x00019000ff187b82 */ /* 0x000e220000000a00 */
[----:B------:R-:W-:Y:S01]  /*6de0*/  SHF.R.U32.HI R0, RZ, R0, R9 ;  /* 0x00000000ff007219 */ /* 0x000fe20000011609 */
[----:B------:R-:W-:Y:S01]  /*6df0*/  ULDC UR4, c[0x0][0x150] ;  /* 0x0000540000047ab9 */ /* 0x000fe20000000800 */
[----:B------:R-:W-:Y:S02]  /*6e00*/  IADD3 R3, P0, RZ, -R19, RZ ;  /* 0x80000013ff037210 */ /* 0x000fe40007f1e0ff */
[----:B----4-:R-:W-:-:S03]  /*6e10*/  I2FP.F32.U32 R7, R12 ;  /* 0x0000000c00077245 */ /* 0x010fc60000201000 */
[----:B------:R-:W1:Y:S01]  /*6e20*/  LDC R6, c[0x0][0x618] ;  /* 0x00018600ff067b82 */ /* 0x000e620000000800 */
[----:B------:R-:W-:Y:S02]  /*6e30*/  IMAD.X R5, RZ, RZ, ~R0, P0 ;  /* 0x000000ffff057224 */ /* 0x000fe400000e0e00 */
[----:B------:R-:W-:Y:S01]  /*6e40*/  FMUL R7, R7, UR4 ;  /* 0x0000000407077c20 */ /* 0x000fe20008400000 */
[----:B------:R-:W-:Y:S01]  /*6e50*/  ULDC UR4, c[0x0][0x154] ;  /* 0x0000550000047ab9 */ /* 0x000fe20000000800 */
[-C--:B------:R-:W-:Y:S02]  /*6e60*/  IMAD R0, R5, R14.reuse, RZ ;  /* 0x0000000e05007224 */ /* 0x080fe400078e02ff */
[C---:B------:R-:W-:Y:S01]  /*6e70*/  IMAD.WIDE.U32 R4, R3.reuse, R14, R16 ;  /* 0x0000000e03047225 */ /* 0x040fe200078e0010 */
[----:B------:R-:W3:Y:S01]  /*6e80*/  LDC R11, c[0x0][0x608] ;  /* 0x00018200ff0b7b82 */ /* 0x000ee20000000800 */
[----:B------:R-:W4:Y:S02]  /*6e90*/  F2I.U32.TRUNC.NTZ R7, R7 ;  /* 0x0000000700077305 */ /* 0x000f24000020f000 */
[----:B------:R-:W-:-:S04]  /*6ea0*/  IMAD R3, R3, R15, R0 ;  /* 0x0000000f03037224 */ /* 0x000fc800078e0200 */
[----:B------:R-:W-:Y:S01]  /*6eb0*/  IMAD.IADD R3, R5, 0x1, R3 ;  /* 0x0000000105037824 */ /* 0x000fe200078e0203 */
[----:B------:R-:W5:Y:S01]  /*6ec0*/  LDC R8, c[0x0][0x658] ;  /* 0x00019600ff087b82 */ /* 0x000f620000000800 */
[----:B------:R-:W-:Y:S02]  /*6ed0*/  I2FP.F32.U32 R5, R18 ;  /* 0x0000001200057245 */ /* 0x000fe40000201000 */
[----:B0-----:R-:W-:-:S04]  /*6ee0*/  ISETP.NE.U32.AND P0, PT, R24, RZ, PT ;  /* 0x000000ff1800720c */ /* 0x001fc80003f05070 */
[----:B------:R-:W-:Y:S01]  /*6ef0*/  ISETP.NE.AND.EX P0, PT, R25, RZ, PT, P0 ;  /* 0x000000ff1900720c */ /* 0x000fe20003f05300 */
[----:B------:R-:W0:Y:S01]  /*6f00*/  LDC R9, c[0x0][0x144] ;  /* 0x00005100ff097b82 */ /* 0x000e220000000800 */
[-C--:B-1----:R-:W-:Y:S01]  /*6f10*/  SHF.R.U32.HI R0, RZ, R6.reuse, R3 ;  /* 0x00000006ff007219 */ /* 0x082fe20000011603 */
[----:B----4-:R-:W-:Y:S01]  /*6f20*/  IMAD.MOV R7, RZ, RZ, -R7 ;  /* 0x000000ffff077224 */ /* 0x010fe200078e0a07 */
[----:B------:R-:W-:Y:S01]  /*6f30*/  SHF.R.U64 R13, R4, R6, R3 ;  /* 0x00000006040d7219 */ /* 0x000fe20000001203 */
[----:B------:R-:W-:-:S04]  /*6f40*/  FMUL R6, R5, UR4 ;  /* 0x0000000405067c20 */ /* 0x000fc80008400000 */
[----:B------:R-:W1:Y:S01]  /*6f50*/  LDC R21, c[0x0][0x148] ;  /* 0x00005200ff157b82 */ /* 0x000e620000000800 */
[-CC-:B---3--:R-:W-:Y:S02]  /*6f60*/  SHF.R.U64 R10, R13, R11.reuse, R0.reuse ;  /* 0x0000000b0d0a7219 */ /* 0x188fe40000001200 */
[----:B------:R-:W-:Y:S02]  /*6f70*/  SHF.R.U32.HI R3, RZ, R11, R0 ;  /* 0x0000000bff037219 */ /* 0x000fe40000011600 */
[----:B------:R3:W4:Y:S03]  /*6f80*/  F2I.U32.TRUNC.NTZ R0, R6 ;  /* 0x0000000600007305 */ /* 0x000726000020f000 */
[----:B------:R-:W1:Y:S01]  /*6f90*/  LDC R14, c[0x0][0x648] ;  /* 0x00019200ff0e7b82 */ /* 0x000e620000000800 */
[-CC-:B-----5:R-:W-:Y:S02]  /*6fa0*/  SHF.R.U64 R15, R10, R8.reuse, R3.reuse ;  /* 0x000000080a0f7219 */ /* 0x1a0fe40000001203 */
[----:B------:R-:W-:-:S03]  /*6fb0*/  SHF.R.U32.HI R5, RZ, R8, R3 ;  /* 0x00000008ff057219 */ /* 0x000fc60000011603 */
[----:B------:R-:W-:Y:S02]  /*6fc0*/  IMAD.MOV.U32 R4, RZ, RZ, R15 ;  /* 0x000000ffff047224 */ /* 0x000fe400078e000f */
[----:B------:R-:W1:Y:S01]  /*6fd0*/  LDC R20, c[0x0][0x638] ;  /* 0x00018e00ff147b82 */ /* 0x000e620000000800 */
[----:B0-----:R-:W-:-:S07]  /*6fe0*/  IMAD R23, R9, R7, R12 ;  /* 0x0000000709177224 */ /* 0x001fce00078e020c */
[----:B------:R-:W0:Y:S08]  /*6ff0*/  LDC R26, c[0x0][0x610] ;  /* 0x00018400ff1a7b82 */ /* 0x000e300000000800 */
[----:B------:R-:W0:Y:S01]  /*7000*/  LDC R27, c[0x0][0x600] ;  /* 0x00018000ff1b7b82 */ /* 0x000e220000000800 */
[----:B---34-:R-:W-:Y:S05]  /*7010*/  @!P0 BRA `(.L_x_173) ;  /* 0x0000000000288947 */ /* 0x018fea0003800000 */
[----:B------:R-:W3:Y:S02]  /*7020*/  LDC R4, c[0x0][0x64c] ;  /* 0x00019300ff047b82 */ /* 0x000ee40000000800 */
[----:B---3--:R-:W-:-:S05]  /*7030*/  IADD3 R3, P0, R15, R4, RZ ;  /* 0x000000040f037210 */ /* 0x008fca0007f1e0ff */
        /* <DEDUP_REMOVED lines=8> */
.L_x_173:
[----:B------:R-:W-:Y:S02]  /*70c0*/  ISETP.NE.AND P0, PT, R2, 0x1, PT ;  /* 0x000000010200780c */ /* 0x000fe40003f05270 */
[----:B-1----:R-:W-:Y:S01]  /*70d0*/  SHF.R.U64 R3, R4, R14, R5 ;  /* 0x0000000e04037219 */ /* 0x002fe20000001205 */
[----:B------:R-:W-:Y:S01]  /*70e0*/  IMAD.MOV R5, RZ, RZ, -R0 ;  /* 0x000000ffff057224 */ /* 0x000fe200078e0a00 */
[----:B------:R-:W-:-:S03]  /*70f0*/  LOP3.LUT R0, R10, R99, RZ, 0xc0, !PT ;  /* 0x000000630a007212 */ /* 0x000fc600078ec0ff */
[----:B------:R-:W-:Y:S02]  /*7100*/  IMAD.MOV R4, RZ, RZ, -R3 ;  /* 0x000000ffff047224 */ /* 0x000fe400078e0a03 */
[----:B------:R-:W-:Y:S01]  /*7110*/  IMAD R22, R95, R3, R0 ;  /* 0x000000035f167224 */ /* 0x000fe200078e0200 */
[----:B------:R-:W-:Y:S01]  /*7120*/  LOP3.LUT R3, R13, R98, RZ, 0xc0, !PT ;  /* 0x000000620d037212 */ /* 0x000fe200078ec0ff */
[----:B------:R-:W-:Y:S02]  /*7130*/  IMAD R0, R4, R20, R15 ;  /* 0x0000001404007224 */ /* 0x000fe400078e020f */
[----:B------:R-:W-:Y:S02]  /*7140*/  @P0 IMAD R23, R21, R5, R18 ;  /* 0x0000000515170224 */ /* 0x000fe400078e0212 */
[----:B0-----:R-:W-:Y:S02]  /*7150*/  IMAD R3, R0, R27, R3 ;  /* 0x0000001b00037224 */ /* 0x001fe400078e0203 */
[----:B------:R-:W-:-:S02]  /*7160*/  IMAD R22, R22, R26, R23 ;  /* 0x0000001a16167224 */ /* 0x000fc400078e0217 */
[----:B------:R-:W-:-:S03]  /*7170*/  IMAD.MOV.U32 R4, RZ, RZ, 0x1 ;  /* 0x00000001ff047424 */ /* 0x000fc600078e00ff */
[----:B------:R-:W-:Y:S02]  /*7180*/  SEL R18, R3, R22, !P0 ;  /* 0x0000001603127207 */ /* 0x000fe40004000000 */
[----:B------:R-:W-:Y:S02]  /*7190*/  PRMT R0, R4, 0x7610, R0 ;  /* 0x0000761004007816 */ /* 0x000fe40000000000 */
[----:B------:R-:W-:-:S07]  /*71a0*/  SEL R22, R22, R3, !P0 ;  /* 0x0000000316167207 */ /* 0x000fce0004000000 */
.L_x_171:
[----:B------:R-:W-:Y:S01]  /*71b0*/  LOP3.LUT P0, RZ, R0, 0xff, RZ, 0xc0, !PT ;  /* 0x000000ff00ff7812 */ /* 0x000fe2000780c0ff */
[----:B------:R-:W-:Y:S01]  /*71c0*/  UIMAD.WIDE.U32 UR4, UR39, 0x38e38e39, URZ ;  /* 0x38e38e39270478a5 */ /* 0x000fe2000f8e003f */
[----:B------:R-:W-:-:S03]  /*71d0*/  LOP3.LUT R112, R112, 0x1, RZ, 0x3c, !PT ;  /* 0x0000000170707812 */ /* 0x000fc600078e3cff */
[----:B------:R-:W-:-:S04]  /*71e0*/  USHF.R.U32.HI UR4, URZ, 0x1, UR5 ;  /* 0x000000013f047899 */ /* 0x000fc80008011605 */
[----:B------:R-:W-:-:S04]  /*71f0*/  UIMAD UR39, UR4, -0x9, UR39 ;  /* 0xfffffff7042778a4 */ /* 0x000fc8000f8e0227 */
[----:B------:R-:W-:Y:S08]  /*7200*/  @P0 BRA `(.L_x_174) ;  /* 0xffffffa4001c0947 */ /* 0x000ff0000383ffff */
[----:B------:R-:W-:Y:S05]  /*7210*/  EXIT ;  /* 0x000000000000794d */ /* 0x000fea0003800000 */
.L_x_14:
[----:B------:R-:W-:-:S08]  /*7220*/  ISETP.NE.AND P0, PT, RZ, UR4, PT ;  /* 0x00000004ff007c0c */ /* 0x000fd0000bf05270 */
[----:B------:R-:W0:-:S00]  /*7230*/  USETMAXREG.DEALLOC.CTAPOOL 0x28 ;  /* 0x00000028000079c8 */ /* 0x000e0000080e0500 */
[----:B------:R-:W-:Y:S05]  /*7240*/  @P0 EXIT ;  /* 0x000000000000094d */ /* 0x000fea0003800000 */
[----:B0-----:R-:W-:Y:S01]  /*7250*/  LOP3.LUT P0, RZ, R3, 0xff, RZ, 0xc0, !PT ;  /* 0x000000ff03ff7812 */ /* 0x001fe2000780c0ff */
[----:B------:R-:W-:Y:S02]  /*7260*/  IMAD.MOV.U32 R24, RZ, RZ, 0x1 ;  /* 0x00000001ff187424 */ /* 0x000fe400078e00ff */
[----:B------:R-:W-:-:S10]  /*7270*/  IMAD.MOV.U32 R25, RZ, RZ, RZ ;  /* 0x000000ffff197224 */ /* 0x000fd400078e00ff */
[----:B------:R-:W-:Y:S05]  /*7280*/  @!P0 BRA `(.L_x_175) ;  /* 0x0000001000588947 */ /* 0x000fea0003800000 */
[C---:B------:R-:W-:Y:S01]  /*7290*/  ISETP.NE.AND P1, PT, R23.reuse, RZ, PT ;  /* 0x000000ff1700720c */ /* 0x040fe20003f25270 */
[----:B------:R-:W-:Y:S01]  /*72a0*/  ULDC UR37, c[0x0][0x658] ;  /* 0x0001960000257ab9 */ /* 0x000fe20000000800 */
[----:B------:R-:W-:Y:S01]  /*72b0*/  LOP3.LUT P0, RZ, R0, 0x1f, RZ, 0xc0, !PT ;  /* 0x0000001f00ff7812 */ /* 0x000fe2000780c0ff */
[----:B------:R-:W-:Y:S01]  /*72c0*/  UMOV UR4, 0xffffffff ;  /* 0xffffffff00047882 */ /* 0x000fe20000000000 */
[----:B------:R-:W-:Y:S01]  /*72d0*/  LOP3.LUT R26, R26, 0xfffffffe, RZ, 0xc0, !PT ;  /* 0xfffffffe1a1a7812 */ /* 0x000fe200078ec0ff */
[----:B------:R-:W-:Y:S01]  /*72e0*/  BSSY B7, `(.L_x_175) ;  /* 0x0000110000077945 */ /* 0x000fe20003800000 */
[----:B------:R-:W-:Y:S01]  /*72f0*/  ISETP.NE.OR P0, PT, R23, RZ, !P0 ;  /* 0x000000ff1700720c */ /* 0x000fe20004705670 */
[----:B------:R-:W-:Y:S01]  /*7300*/  USHF.L.U32 UR4, UR4, UR37, URZ ;  /* 0x0000002504047299 */ /* 0x000fe2000800063f */
[----:B------:R-:W-:Y:S01]  /*7310*/  IMAD.MOV.U32 R27, RZ, RZ, 0x1 ;  /* 0x00000001ff1b7424 */ /* 0x000fe200078e00ff */
[----:B------:R-:W-:Y:S01]  /*7320*/  ULDC UR39, c[0x0][0x600] ;  /* 0x0001800000277ab9 */ /* 0x000fe20000000800 */
[----:B------:R-:W-:Y:S01]  /*7330*/  IMAD.MOV.U32 R24, RZ, RZ, 0x1 ;  /* 0x00000001ff187424 */ /* 0x000fe200078e00ff */
[----:B------:R-:W-:Y:S01]  /*7340*/  UMOV UR5, 0x1 ;  /* 0x0000000100057882 */ /* 0x000fe20000000000 */
[----:B------:R-:W-:Y:S01]  /*7350*/  IMAD.MOV.U32 R25, RZ, RZ, RZ ;  /* 0x000000ffff197224 */ /* 0x000fe200078e00ff */
[----:B------:R-:W-:Y:S01]  /*7360*/  @P1 LOP3.LUT R26, R26, 0x1, RZ, 0xfc, !PT ;  /* 0x000000011a1a1812 */ /* 0x000fe200078efcff */
[----:B------:R-:W-:-:S02]  /*7370*/  UIADD3 UR48, UR46, 0x1, URZ ;  /* 0x000000012e307890 */ /* 0x000fc4000fffe03f */
[----:B------:R-:W-:Y:S01]  /*7380*/  ULOP3.LUT UR47, UR49, 0x2, URZ, 0xfc, !UPT ;  /* 0x00000002312f7892 */ /* 0x000fe2000f8efc3f */
[----:B------:R-:W-:Y:S01]  /*7390*/  LOP3.LUT R26, R26, 0xfffffffb, RZ, 0xc0, !PT ;  /* 0xfffffffb1a1a7812 */ /* 0x000fe200078ec0ff */
[----:B------:R-:W-:Y:S02]  /*73a0*/  UIADD3 UR39, UR39, -0x1, URZ ;  /* 0xffffffff27277890 */ /* 0x000fe4000fffe03f */
[----:B------:R-:W-:Y:S01]  /*73b0*/  USHF.L.U32 UR37, UR5, UR37, URZ ;  /* 0x0000002505257299 */ /* 0x000fe2000800063f */
[----:B------:R-:W-:Y:S01]  /*73c0*/  @P0 LOP3.LUT R26, R26, 0x4, RZ, 0xfc, !PT ;  /* 0x000000041a1a0812 */ /* 0x000fe200078efcff */
[----:B------:R-:W-:Y:S01]  /*73d0*/  ULOP3.LUT UR38, URZ, UR4, URZ, 0x33, !UPT ;  /* 0x000000043f267292 */ /* 0x000fe2000f8e333f */
[----:B------:R-:W-:-:S11]  /*73e0*/  ULDC.64 UR50, c[0x0][0x198] ;  /* 0x0000660000327ab9 */ /* 0x000fd60000000a00 */
.L_x_189:
[----:B------:R-:W-:-:S03]  /*73f0*/  UMOV UR4, 0xffffffff ;  /* 0xffffffff00047882 */ /* 0x000fc60000000000 */
[----:B------:R-:W-:Y:S05]  /*7400*/  BRA.DIV UR4, `(.L_x_176) ;  /* 0x0000001604f07947 */ /* 0x000fea000b800000 */
[----:B------:R-:W-:-:S13]  /*7410*/  ELECT P6, URZ, PT ;  /* 0x00000000003f782f */ /* 0x000fda00038c0000 */
.L_x_209:
[----:B------:R-:W-:Y:S04]  /*7420*/  BSSY B6, `(.L_x_177) ;  /* 0x0000089000067945 */ /* 0x000fe80003800000 */
[----:B------:R-:W-:Y:S05]  /*7430*/  @!P6 BRA `(.L_x_178) ;  /* 0x00000008001ce947 */ /* 0x000fea0003800000 */
[----:B------:R-:W0:Y:S01]  /*7440*/  S2R R3, SR_CgaCtaId ;  /* 0x0000000000037919 */ /* 0x000e220000008800 */
[----:B------:R-:W-:-:S04]  /*7450*/  MOV R28, 0x400 ;  /* 0x00000400001c7802 */ /* 0x000fc80000000f00 */
[----:B0-----:R-:W-:-:S05]  /*7460*/  LEA R28, R3, R28, 0x18 ;  /* 0x0000001c031c7211 */ /* 0x001fca00078ec0ff */
[----:B------:R-:W-:-:S05]  /*7470*/  VIADD R0, R28, 0x800 ;  /* 0x000008001c007836 */ /* 0x000fca0000000000 */
[----:B------:R-:W-:-:S13]  /*7480*/  LOP3.LUT P0, RZ, R0, 0x9f, RZ, 0xc0, !PT ;  /* 0x0000009f00ff7812 */ /* 0x000fda000780c0ff */
[----:B------:R-:W-:Y:S05]  /*7490*/  @!P0 BRA `(.L_x_179) ;  /* 0x0000000000408947 */ /* 0x000fea0003800000 */
[----:B------:R-:W-:Y:S01]  /*74a0*/  MOV R14, 0x0 ;  /* 0x00000000000e7802 */ /* 0x000fe20000000f00 */
[----:B------:R-:W-:Y:S01]  /*74b0*/  ULDC.64 UR4, c[0x4][0x70] ;  /* 0x01001c0000047ab9 */ /* 0x000fe20000000a00 */
[----:B------:R-:W-:Y:S01]  /*74c0*/  ULDC.64 UR6, c[0x4][0x8] ;  /* 0x0100020000067ab9 */ /* 0x000fe20000000a00 */
[----:B------:R-:W-:Y:S02]  /*74d0*/  IMAD.U32 R4, RZ, RZ, UR4 ;  /* 0x00000004ff047e24 */ /* 0x000fe4000f8e00ff */
[----:B------:R-:W-:Y:S01]  /*74e0*/  IMAD.U32 R5, RZ, RZ, UR5 ;  /* 0x00000005ff057e24 */ /* 0x000fe2000f8e00ff */
[----:B------:R-:W0:Y:S01]  /*74f0*/  LDC.64 R14, c[0x4][R14] ;  /* 0x010000000e0e7b82 */ /* 0x000e220000000a00 */
[----:B------:R-:W-:Y:S01]  /*7500*/  ULDC.64 UR4, c[0x4][0x78] ;  /* 0x01001e0000047ab9 */ /* 0x000fe20000000a00 */
[----:B------:R-:W-:Y:S02]  /*7510*/  IMAD.U32 R10, RZ, RZ, UR6 ;  /* 0x00000006ff0a7e24 */ /* 0x000fe4000f8e00ff */
[----:B------:R-:W-:-:S02]  /*7520*/  IMAD.U32 R6, RZ, RZ, UR4 ;  /* 0x00000004ff067e24 */ /* 0x000fc4000f8e00ff */
[----:B------:R-:W-:Y:S02]  /*7530*/  IMAD.U32 R7, RZ, RZ, UR5 ;  /* 0x00000005ff077e24 */ /* 0x000fe4000f8e00ff */
[----:B------:R-:W-:Y:S02]  /*7540*/  IMAD.U32 R11, RZ, RZ, UR7 ;  /* 0x00000007ff0b7e24 */ /* 0x000fe4000f8e00ff */
[----:B------:R-:W-:Y:S02]  /*7550*/  IMAD.MOV.U32 R8, RZ, RZ, 0x70 ;  /* 0x00000070ff087424 */ /* 0x000fe400078e00ff */
[----:B------:R-:W-:Y:S02]  /*7560*/  IMAD.MOV.U32 R12, RZ, RZ, 0x1 ;  /* 0x00000001ff0c7424 */ /* 0x000fe400078e00ff */
[----:B------:R-:W-:-:S07]  /*7570*/  IMAD.MOV.U32 R13, RZ, RZ, RZ ;  /* 0x000000ffff0d7224 */ /* 0x000fce00078e00ff */
[----:B------:R-:W-:-:S07]  /*7580*/  LEPC R20, `(.L_x_179) ;  /* 0x000000001014794e */ /* 0x000fce0000000000 */
[----:B0----5:R-:W-:Y:S05]  /*7590*/  CALL.ABS.NOINC R14 ;  /* 0x000000000e007343 */ /* 0x021fea0003c00000 */
.L_x_179:
        /* <DEDUP_REMOVED lines=19> */
.L_x_180:
[----:B------:R-:W0:Y:S02]  /*76d0*/  LDC R0, c[0x0][0x28c] ;  /* 0x0000a300ff007b82 */ /* 0x000e240000000800 */
[----:B0-----:R-:W-:-:S13]  /*76e0*/  ISETP.GE.AND P0, PT, R0, 0x1, PT ;  /* 0x000000010000780c */ /* 0x001fda0003f06270 */
[----:B------:R-:W-:Y:S05]  /*76f0*/  @!P0 BRA `(.L_x_178) ;  /* 0x00000004006c8947 */ /* 0x000fea0003800000 */
[----:B------:R-:W-:Y:S02]  /*7700*/  IMAD.SHL.U32 R22, R22, 0x40, RZ ;  /* 0x0000004016167824 */ /* 0x000fe400078e00ff */
[----:B------:R-:W-:Y:S02]  /*7710*/  IMAD.SHL.U32 R18, R18, 0x80, RZ ;  /* 0x0000008012127824 */ /* 0x000fe400078e00ff */
[----:B------:R-:W-:Y:S02]  /*7720*/  IMAD.MOV.U32 R6, RZ, RZ, RZ ;  /* 0x000000ffff067224 */ /* 0x000fe400078e00ff */
[----:B------:R-:W-:Y:S02]  /*7730*/  IMAD.U32 R8, RZ, RZ, UR48 ;  /* 0x00000030ff087e24 */ /* 0x000fe4000f8e00ff */
[----:B------:R-:W-:Y:S02]  /*7740*/  IMAD.MOV.U32 R0, RZ, RZ, R24 ;  /* 0x000000ffff007224 */ /* 0x000fe400078e0018 */
[----:B------:R-:W-:-:S02]  /*7750*/  IMAD.MOV.U32 R3, RZ, RZ, R25 ;  /* 0x000000ffff037224 */ /* 0x000fc400078e0019 */
[C---:B------:R-:W-:Y:S02]  /*7760*/  VIADD R9, R22.reuse, 0x8 ;  /* 0x0000000816097836 */ /* 0x040fe40000000000 */
[C---:B------:R-:W-:Y:S02]  /*7770*/  VIADD R10, R22.reuse, 0x10 ;  /* 0x00000010160a7836 */ /* 0x040fe40000000000 */
[C---:B------:R-:W-:Y:S02]  /*7780*/  VIADD R11, R22.reuse, 0x18 ;  /* 0x00000018160b7836 */ /* 0x040fe40000000000 */
[C---:B------:R-:W-:Y:S02]  /*7790*/  VIADD R12, R22.reuse, 0x20 ;  /* 0x00000020160c7836 */ /* 0x040fe40000000000 */
[C---:B------:R-:W-:Y:S02]  /*77a0*/  VIADD R13, R22.reuse, 0x28 ;  /* 0x00000028160d7836 */ /* 0x040fe40000000000 */
[----:B------:R-:W-:-:S02]  /*77b0*/  VIADD R14, R22, 0x30 ;  /* 0x00000030160e7836 */ /* 0x000fc40000000000 */
[----:B------:R-:W-:-:S07]  /*77c0*/  VIADD R15, R22, 0x38 ;  /* 0x00000038160f7836 */ /* 0x000fce0000000000 */
.L_x_184:
[----:B------:R-:W-:Y:S01]  /*77d0*/  IMAD R7, R3, 0x8, R28 ;  /* 0x0000000803077824 */ /* 0x000fe200078e021c */
[----:B------:R-:W-:Y:S02]  /*77e0*/  SHF.L.U32 R4, R0, 0x1f, RZ ;  /* 0x0000001f00047819 */ /* 0x000fe400000006ff */
[----:B------:R-:W-:Y:S02]  /*77f0*/  ISETP.NE.AND P1, PT, R23, RZ, PT ;  /* 0x000000ff1700720c */ /* 0x000fe40003f25270 */
[----:B------:R-:W0:Y:S11]  /*7800*/  SYNCS.PHASECHK.TRANS64.TRYWAIT P0, [R7+URZ+0x48], R4 ;  /* 0x00004804070075a7 */ /* 0x000e36000800017f */
[----:B------:R-:W1:Y:S01]  /*7810*/  @!P1 LDC R5, c[0x0][0x500] ;  /* 0x00014000ff059b82 */ /* 0x000e620000000800 */
[----:B0-----:R-:W-:Y:S05]  /*7820*/  @!P0 BRA `(.L_x_181) ;  /* 0x0000001400088947 */ /* 0x001fea0003800000 */
.L_x_210:
[----:B------:R-:W-:Y:S01]  /*7830*/  ISETP.NE.AND P0, PT, R23, RZ, PT ;  /* 0x000000ff1700720c */ /* 0x000fe20003f05270 */
[----:B------:R-:W-:-:S04]  /*7840*/  UPRMT UR4, UR47, 0x9910, URZ ;  /* 0x000099102f047896 */ /* 0x000fc8000800003f */
[----:B------:R-:W-:-:S08]  /*7850*/  UISETP.NE.AND UP0, UPT, UR4, 0x2, UPT ;  /* 0x000000020400788c */ /* 0x000fd0000bf05270 */
[----:B-1----:R1:W-:Y:S01]  /*7860*/  @!P0 SYNCS.ARRIVE.TRANS64 RZ, [R7+URZ], R5 ;  /* 0x0000000507ff89a7 */ /* 0x0023e2000800003f */
[----:B------:R-:W-:-:S13]  /*7870*/  PLOP3.LUT P0, PT, PT, PT, UP0, 0x80, 0x0 ;  /* 0x000000000000781c */ /* 0x000fda0003f0f008 */
[----:B-1----:R-:W-:Y:S05]  /*7880*/  @P0 BRA `(.L_x_182) ;  /* 0x0000000000040947 */ /* 0x002fea0003800000 */
[----:B------:R-:W-:Y:S01]  /*7890*/  BPT.TRAP 0x1 ;  /* 0x000000040000795c */ /* 0x000fe20000300000 */
.L_x_182:
[----:B------:R-:W-:-:S13]  /*78a0*/  LOP3.LUT P0, RZ, R26, 0x4, RZ, 0xc0, !PT ;  /* 0x000000041aff7812 */ /* 0x000fda000780c0ff */
[----:B------:R-:W-:Y:S05]  /*78b0*/  @P0 BRA `(.L_x_183) ;  /* 0x0000000000040947 */ /* 0x000fea0003800000 */
[----:B------:R-:W-:Y:S01]  /*78c0*/  BPT.TRAP 0x1 ;  /* 0x000000040000795c */ /* 0x000fe20000300000 */
.L_x_183:
[--C-:B0-----:R-:W-:Y:S01]  /*78d0*/  IMAD R4, R3, 0x2000, R28.reuse ;  /* 0x0000200003047824 */ /* 0x101fe200078e021c */
[----:B------:R-:W-:Y:S01]  /*78e0*/  R2UR UR33, R7 ;  /* 0x00000000072172ca */ /* 0x000fe200000e0000 */
[----:B------:R-:W-:Y:S01]  /*78f0*/  UIADD3 UR6, UP0, UR50, 0xf0, URZ ;  /* 0x000000f032067890 */ /* 0x000fe2000ff1e03f */
[----:B------:R-:W-:Y:S01]  /*7900*/  R2UR UR35, R6 ;  /* 0x00000000062372ca */ /* 0x000fe200000e0000 */
[----:B------:R-:W-:Y:S01]  /*7910*/  UMOV UR4, 0x0 ;  /* 0x0000000000047882 */ /* 0x000fe20000000000 */
[----:B------:R-:W-:Y:S01]  /*7920*/  R2UR UR21, R4 ;  /* 0x00000000041572ca */ /* 0x000fe200000e0000 */
[----:B------:R-:W-:Y:S01]  /*7930*/  IMAD R4, R3, 0x4000, R28 ;  /* 0x0000400003047824 */ /* 0x000fe200078e021c */
[----:B------:R-:W-:Y:S01]  /*7940*/  R2UR UR36, R19 ;  /* 0x00000000132472ca */ /* 0x000fe200000e0000 */
[----:B------:R-:W-:Y:S01]  /*7950*/  UIADD3.X UR7, URZ, UR51, URZ, UP0, !UPT ;  /* 0x000000333f077290 */ /* 0x000fe200087fe43f */
[----:B------:R-:W-:Y:S01]  /*7960*/  R2UR UR34, R22 ;  /* 0x00000000162272ca */ /* 0x000fe200000e0000 */
[----:B------:R-:W-:Y:S01]  /*7970*/  UMOV UR5, 0x10000000 ;  /* 0x1000000000057882 */ /* 0x000fe20000000000 */
[----:B------:R-:W-:Y:S01]  /*7980*/  R2UR UR26, R9 ;  /* 0x00000000091a72ca */ /* 0x000fe200000e0000 */
[----:B------:R-:W-:Y:S01]  /*7990*/  VIADD R8, R8, 0xffffffff ;  /* 0xffffffff08087836 */ /* 0x000fe20000000000 */
[----:B------:R-:W-:Y:S01]  /*79a0*/  R2UR UR18, R10 ;  /* 0x000000000a1272ca */ /* 0x000fe200000e0000 */
[----:B------:R-:W-:Y:S01]  /*79b0*/  UMOV UR25, UR33 ;  /* 0x0000002100197c82 */ /* 0x000fe20008000000 */
[----:B------:R-:W-:Y:S01]  /*79c0*/  R2UR UR10, R11 ;  /* 0x000000000b0a72ca */ /* 0x000fe200000e0000 */
[----:B------:R-:W-:Y:S01]  /*79d0*/  UMOV UR27, UR35 ;  /* 0x00000023001b7c82 */ /* 0x000fe20008000000 */
[----:B------:R-:W-:Y:S01]  /*79e0*/  R2UR UR13, R4 ;  /* 0x00000000040d72ca */ /* 0x000fe200000e0000 */
[----:B------:R-:W-:Y:S01]  /*79f0*/  UIADD3 UR32, UR21, 0x800, URZ ;  /* 0x0000080015207890 */ /* 0x000fe2000fffe03f */
[----:B------:R-:W-:Y:S01]  /*7a00*/  R2UR UR42, R12 ;  /* 0x000000000c2a72ca */ /* 0x000fe200000e0000 */
[----:B------:R-:W-:Y:S01]  /*7a10*/  UIADD3 UR24, UR21, 0xc00, URZ ;  /* 0x00000c0015187890 */ /* 0x000fe2000fffe03f */
[----:B------:R-:W-:Y:S01]  /*7a20*/  ISETP.GT.AND P1, PT, R8, 0x1, PT ;  /* 0x000000010800780c */ /* 0x000fe20003f24270 */
[----:B------:R-:W-:Y:S01]  /*7a30*/  UIADD3 UR16, UR21, 0x1000, URZ ;  /* 0x0000100015107890 */ /* 0x000fe2000fffe03f */
[----:B------:R-:W-:Y:S01]  /*7a40*/  VIADD R3, R3, 0x1 ;  /* 0x0000000103037836 */ /* 0x000fe20000000000 */
[----:B------:R-:W-:Y:S01]  /*7a50*/  UIADD3 UR8, UR21, 0x1400, URZ ;  /* 0x0000140015087890 */ /* 0x000fe2000fffe03f */
[----:B------:R-:W-:Y:S01]  /*7a60*/  VIADD R6, R6, 0x20 ;  /* 0x0000002006067836 */ /* 0x000fe20000000000 */
[----:B------:R-:W-:Y:S01]  /*7a70*/  UMOV UR28, UR36 ;  /* 0x00000024001c7c82 */ /* 0x000fe20008000000 */
[----:B------:R0:W-:Y:S01]  /*7a80*/  UTMALDG.3D [UR32], [UR6], desc[UR4] ;  /* 0x00000420060075b4 */ /* 0x0001e20008011000 */
[----:B------:R-:W-:Y:S01]  /*7a90*/  UMOV UR17, UR33 ;  /* 0x0000002100117c82 */ /* 0x000fe20008000000 */
[----:B------:R-:W-:Y:S01]  /*7aa0*/  UMOV UR19, UR35 ;  /* 0x0000002300137c82 */ /* 0x000fe20008000000 */
[----:B------:R-:W-:Y:S01]  /*7ab0*/  UMOV UR20, UR36 ;  /* 0x0000002400147c82 */ /* 0x000fe20008000000 */
[----:B------:R-:W-:Y:S01]  /*7ac0*/  UMOV UR9, UR33 ;  /* 0x0000002100097c82 */ /* 0x000fe20008000000 */
[----:B------:R-:W-:Y:S01]  /*7ad0*/  UMOV UR11, UR35 ;  /* 0x00000023000b7c82 */ /* 0x000fe20008000000 */
[----:B------:R-:W-:Y:S01]  /*7ae0*/  UMOV UR12, UR36 ;  /* 0x00000024000c7c82 */ /* 0x000fe20008000000 */
[----:B------:R-:W-:Y:S01]  /*7af0*/  UIADD3 UR14, UP0, UR50, 0x1f0, URZ ;  /* 0x000001f0320e7890 */ /* 0x000fe2000ff1e03f */
[----:B------:R1:W-:Y:S01]  /*7b00*/  UTMALDG.3D [UR24], [UR6], desc[UR4] ;  /* 0x00000418060075b4 */ /* 0x0003e20008011000 */
[----:B------:R-:W-:Y:S01]  /*7b10*/  UIADD3 UR40, UR21, 0x1800, URZ ;  /* 0x0000180015287890 */ /* 0x000fe2000fffe03f */
[----:B------:R-:W-:Y:S01]  /*7b20*/  ISETP.NE.AND P0, PT, R3, 0x9, PT ;  /* 0x000000090300780c */ /* 0x000fe20003f05270 */
[----:B------:R-:W-:Y:S01]  /*7b30*/  UIADD3.X UR15, URZ, UR51, URZ, UP0, !UPT ;  /* 0x000000333f0f7290 */ /* 0x000fe200087fe43f */
[----:B------:R-:W-:Y:S01]  /*7b40*/  UMOV UR41, UR33 ;  /* 0x0000002100297c82 */ /* 0x000fe20008000000 */
[----:B------:R-:W-:Y:S01]  /*7b50*/  UMOV UR43, UR35 ;  /* 0x00000023002b7c82 */ /* 0x000fe20008000000 */
[----:B------:R-:W-:Y:S01]  /*7b60*/  UMOV UR44, UR36 ;  /* 0x00000024002c7c82 */ /* 0x000fe20008000000 */
[----:B------:R2:W-:Y:S01]  /*7b70*/  UTMALDG.3D [UR16], [UR6], desc[UR4] ;  /* 0x00000410060075b4 */ /* 0x0005e20008011000 */
[----:B------:R-:W-:-:S02]  /*7b80*/  SEL R5, RZ, 0x1, P0 ;  /* 0x00000001ff057807 */ /* 0x000fc40000000000 */
[----:B------:R-:W-:Y:S02]  /*7b90*/  SEL R3, R3, RZ, P0 ;  /* 0x000000ff03037207 */ /* 0x000fe40000000000 */
[----:B------:R-:W-:Y:S02]  /*7ba0*/  LOP3.LUT R0, R0, R5, RZ, 0x3c, !PT ;  /* 0x0000000500007212 */ /* 0x000fe400078e3cff */
[----:B0-----:R-:W-:Y:S01]  /*7bb0*/  R2UR UR34, R13 ;  /* 0x000000000d2272ca */ /* 0x001fe200000e0000 */
[----:B------:R0:W-:Y:S01]  /*7bc0*/  UTMALDG.3D [UR8], [UR6], desc[UR4] ;  /* 0x00000408060075b4 */ /* 0x0001e20008011000 */
[----:B------:R-:W-:Y:S01]  /*7bd0*/  UIADD3 UR32, UR21, 0x1c00, URZ ;  /* 0x00001c0015207890 */ /* 0x000fe2000fffe03f */
[----:B-1----:R-:W-:Y:S01]  /*7be0*/  R2UR UR26, R14 ;  /* 0x000000000e1a72ca */ /* 0x002fe200000e0000 */
[----:B------:R-:W-:Y:S01]  /*7bf0*/  UIADD3 UR24, UR21, 0x2000, URZ ;  /* 0x0000200015187890 */ /* 0x000fe2000fffe03f */
[----:B------:R1:W-:Y:S01]  /*7c00*/  UTMALDG.3D [UR40], [UR6], desc[UR4] ;  /* 0x00000428060075b4 */ /* 0x0003e20008011000 */
[----:B--2---:R-:W-:Y:S01]  /*7c10*/  R2UR UR18, R15 ;  /* 0x000000000f1272ca */ /* 0x004fe200000e0000 */
[----:B------:R-:W-:-:S06]  /*7c20*/  UIADD3 UR16, UR21, 0x2400, URZ ;  /* 0x0000240015107890 */ /* 0x000fcc000fffe03f */
[----:B------:R1:W-:Y:S01]  /*7c30*/  UTMALDG.3D [UR32], [UR6], desc[UR4] ;  /* 0x00000420060075b4 */ /* 0x0003e20008011000 */
[----:B0-----:R-:W-:Y:S01]  /*7c40*/  R2UR UR11, R18 ;  /* 0x00000000120b72ca */ /* 0x001fe200000e0000 */
[----:B------:R-:W-:Y:S01]  /*7c50*/  UIADD3 UR8, UR13, 0x12800, URZ ;  /* 0x000128000d087890 */ /* 0x000fe2000fffe03f */
[----:B------:R1:W-:Y:S01]  /*7c60*/  UTMALDG.3D [UR24], [UR6], desc[UR4] ;  /* 0x00000418060075b4 */ /* 0x0003e20008011000 */
[----:B------:R-:W-:Y:S02]  /*7c70*/  UMOV UR10, UR35 ;  /* 0x00000023000a7c82 */ /* 0x000fe40008000000 */
[----:B------:R1:W-:Y:S08]  /*7c80*/  UTMALDG.3D [UR16], [UR6], desc[UR4] ;  /* 0x00000410060075b4 */ /* 0x0003f00008011000 */
[----:B------:R1:W-:Y:S02]  /*7c90*/  UTMALDG.3D [UR8], [UR14], desc[UR4] ;  /* 0x000004080e0075b4 */ /* 0x0003e40008011000 */
[----:B-1----:R-:W-:Y:S05]  /*7ca0*/  @P1 BRA `(.L_x_184) ;  /* 0xfffffff800c81947 */ /* 0x002fea000383ffff */
.L_x_178:
[----:B------:R-:W-:Y:S05]  /*7cb0*/  BSYNC B6 ;  /* 0x0000000000067941 */ /* 0x000fea0003800000 */
.L_x_177:
[----:B------:R-:W-:Y:S01]  /*7cc0*/  LOP3.LUT P2, RZ, R27, 0xff, RZ, 0xc0, !PT ;  /* 0x000000ff1bff7812 */ /* 0x000fe2000784c0ff */
[----:B------:R-:W-:Y:S01]  /*7cd0*/  VIADD R0, R25, UR46 ;  /* 0x0000002e19007c36 */ /* 0x000fe20008000000 */
[----:B------:R-:W-:Y:S01]  /*7ce0*/  ULDC.64 UR4, c[0x0][0x650] ;  /* 0x0001940000047ab9 */ /* 0x000fe20000000a00 */
[----:B------:R-:W-:Y:S01]  /*7cf0*/  IMAD.U32 R6, RZ, RZ, UR46 ;  /* 0x0000002eff067e24 */ /* 0x000fe2000f8e00ff */
[----:B------:R-:W-:Y:S01]  /*7d00*/  UISETP.GE.U32.AND UP0, UPT, UR46, 0x9, UPT ;  /* 0x000000092e00788c */ /* 0x000fe2000bf06070 */
[----:B------:R-:W-:Y:S01]  /*7d10*/  BSSY B0, `(.L_x_185) ;  /* 0x000006a000007945 */ /* 0x000fe20003800000 */
[----:B------:R-:W-:Y:S01]  /*7d20*/  ISETP.GT.U32.AND P0, PT, R0, 0x8, PT ;  /* 0x000000080000780c */ /* 0x000fe20003f04070 */
[----:B------:R-:W-:Y:S01]  /*7d30*/  IMAD.MOV.U32 R22, RZ, RZ, -0x1 ;  /* 0xffffffffff167424 */ /* 0x000fe200078e00ff */
[----:B------:R-:W-:Y:S01]  /*7d40*/  PRMT R27, RZ, 0x7610, R27 ;  /* 0x00007610ff1b7816 */ /* 0x000fe2000000001b */
[----:B------:R-:W-:Y:S01]  /*7d50*/  IMAD.MOV.U32 R18, RZ, RZ, -0x1 ;  /* 0xffffffffff127424 */ /* 0x000fe200078e00ff */
[----:B------:R-:W-:Y:S01]  /*7d60*/  ISETP.LT.U32.AND P0, PT, R6, 0x9, P0 ;  /* 0x000000090600780c */ /* 0x000fe20000701070 */
[----:B------:R-:W-:Y:S01]  /*7d70*/  IMAD.MOV.U32 R19, RZ, RZ, -0x1 ;  /* 0xffffffffff137424 */ /* 0x000fe200078e00ff */
[----:B------:R-:W-:Y:S01]  /*7d80*/  PLOP3.LUT P1, PT, PT, PT, UP0, 0x80, 0x0 ;  /* 0x000000000000781c */ /* 0x000fe20003f2f008 */
[----:B------:R-:W0:Y:S01]  /*7d90*/  @P2 S2R R4, SR_CgaCtaId ;  /* 0x0000000000042919 */ /* 0x000e220000008800 */
[----:B------:R-:W-:-:S04]  /*7da0*/  @P2 MOV R3, 0x400 ;  /* 0x0000040000032802 */ /* 0x000fc80000000f00 */
[----:B0-----:R-:W-:Y:S01]  /*7db0*/  @P2 LEA R3, R4, R3, 0x18 ;  /* 0x0000000304032211 */ /* 0x001fe200078ec0ff */
[----:B------:R-:W-:-:S03]  /*7dc0*/  IMAD.WIDE.U32 R4, R0, 0x38e38e39, RZ ;  /* 0x38e38e3900047825 */ /* 0x000fc600078e00ff */
[----:B------:R0:W-:Y:S01]  /*7dd0*/  @P2 SYNCS.ARRIVE.TRANS64.A1T0 RZ, [R3+URZ+0xc8], RZ ;  /* 0x0000c8ff03ff29a7 */ /* 0x0001e2000810003f */
[----:B------:R-:W-:Y:S02]  /*7de0*/  IADD3 R16, P2, R16, UR52, RZ ;  /* 0x0000003410107c10 */ /* 0x000fe4000ff5e0ff */
[----:B------:R-:W-:Y:S02]  /*7df0*/  SHF.R.U32.HI R5, RZ, 0x1, R5 ;  /* 0x00000001ff057819 */ /* 0x000fe40000011605 */
[----:B------:R-:W-:Y:S02]  /*7e00*/  IADD3.X R17, R17, UR45, RZ, P2, !PT ;  /* 0x0000002d11117c10 */ /* 0x000fe400097fe4ff */
[----:B0-----:R-:W-:Y:S01]  /*7e10*/  SEL R3, RZ, 0x1, !P0 ;  /* 0x00000001ff037807 */ /* 0x001fe20004000000 */
[----:B------:R-:W-:Y:S01]  /*7e20*/  IMAD R25, R5, -0x9, R0 ;  /* 0xfffffff705197824 */ /* 0x000fe200078e0200 */
[----:B------:R-:W-:Y:S02]  /*7e30*/  ISETP.GE.U32.AND P0, PT, R16, UR4, PT ;  /* 0x0000000410007c0c */ /* 0x000fe4000bf06070 */
[----:B------:R-:W-:-:S02]  /*7e40*/  LOP3.LUT R24, R24, R3, RZ, 0x3c, !PT ;  /* 0x0000000318187212 */ /* 0x000fc400078e3cff */
[----:B------:R-:W-:Y:S02]  /*7e50*/  ISETP.GE.U32.AND.EX P0, PT, R17, UR5, PT, P0 ;  /* 0x0000000511007c0c */ /* 0x000fe4000bf06100 */
[----:B------:R-:W-:Y:S02]  /*7e60*/  @P1 LOP3.LUT R24, R24, 0x1, R5, 0x78, !PT ;  /* 0x0000000118181812 */ /* 0x000fe400078e7805 */
[----:B------:R-:W-:-:S09]  /*7e70*/  PRMT R0, RZ, 0x7610, R0 ;  /* 0x00007610ff007816 */ /* 0x000fd20000000000 */
[----:B------:R-:W-:Y:S05]  /*7e80*/  @P0 BRA `(.L_x_186) ;  /* 0x0000000400480947 */ /* 0x000fea0003800000 */
[----:B------:R-:W-:Y:S01]  /*7e90*/  ULDC.64 UR4, c[0x0][0x628] ;  /* 0x00018a0000047ab9 */ /* 0x000fe20000000a00 */
[----:B------:R-:W0:Y:S01]  /*7ea0*/  S2R R3, SR_CTAID.X ;  /* 0x0000000000037919 */ /* 0x000e220000002500 */
[----:B------:R-:W-:Y:S01]  /*7eb0*/  ISETP.NE.U32.AND P0, PT, RZ, UR4, PT ;  /* 0x00000004ff007c0c */ /* 0x000fe2000bf05070 */
[----:B------:R-:W-:Y:S01]  /*7ec0*/  ULDC UR7, c[0x0][0x630] ;  /* 0x00018c0000077ab9 */ /* 0x000fe20000000800 */
[----:B------:R-:W-:Y:S01]  /*7ed0*/  IMAD.MOV.U32 R4, RZ, RZ, R16 ;  /* 0x000000ffff047224 */ /* 0x000fe200078e0010 */
[----:B------:R-:W1:Y:S01]  /*7ee0*/  S2R R0, SR_CTAID.Y ;  /* 0x0000000000007919 */ /* 0x000e620000002600 */
[----:B------:R-:W-:Y:S01]  /*7ef0*/  ISETP.NE.AND.EX P0, PT, RZ, UR5, PT, P0 ;  /* 0x00000005ff007c0c */ /* 0x000fe2000bf05300 */
[----:B------:R-:W-:-:S12]  /*7f00*/  IMAD.MOV.U32 R5, RZ, RZ, R17 ;  /* 0x000000ffff057224 */ /* 0x000fd800078e0011 */
[----:B------:R-:W-:Y:S05]  /*7f10*/  @!P0 BRA `(.L_x_187) ;  /* 0x0000000000288947 */ /* 0x000fea0003800000 */
[----:B------:R-:W-:Y:S02]  /*7f20*/  ULDC UR6, c[0x0][0x634] ;  /* 0x00018d0000067ab9 */ /* 0x000fe40000000800 */
[----:B------:R-:W-:-:S05]  /*7f30*/  IADD3 R9, P0, R16, UR6, RZ ;  /* 0x0000000610097c10 */ /* 0x000fca000ff1e0ff */
[----:B------:R-:W-:-:S04]  /*7f40*/  IMAD.X R11, RZ, RZ, R17, P0 ;  /* 0x000000ffff0b7224 */ /* 0x000fc800000e0611 */
[----:B------:R-:W-:-:S04]  /*7f50*/  IMAD.WIDE.U32 R6, R11, UR4, RZ ;  /* 0x000000040b067c25 */ /* 0x000fc8000f8e00ff */
[----:B------:R-:W-:-:S04]  /*7f60*/  IMAD.WIDE.U32 R6, P0, R9, UR5, R6 ;  /* 0x0000000509067c25 */ /* 0x000fc8000f800006 */
[----:B------:R-:W-:-:S04]  /*7f70*/  IMAD.WIDE.U32 R8, R9, UR4, RZ ;  /* 0x0000000409087c25 */ /* 0x000fc8000f8e00ff */
[----:B------:R-:W-:Y:S01]  /*7f80*/  IMAD.X R5, RZ, RZ, RZ, P0 ;  /* 0x000000ffff057224 */ /* 0x000fe200000e06ff */
[----:B------:R-:W-:Y:S01]  /*7f90*/  IADD3 RZ, P0, R9, R6, RZ ;  /* 0x0000000609ff7210 */ /* 0x000fe20007f1e0ff */
[----:B------:R-:W-:-:S04]  /*7fa0*/  IMAD.MOV.U32 R4, RZ, RZ, R7 ;  /* 0x000000ffff047224 */ /* 0x000fc800078e0007 */
[----:B------:R-:W-:-:S08]  /*7fb0*/  IMAD.WIDE.U32.X R4, R11, UR5, R4, P0 ;  /* 0x000000050b047c25 */ /* 0x000fd000080e0404 */
.L_x_187:
[--C-:B------:R-:W-:Y:S01]  /*7fc0*/  SHF.R.U64 R19, R4, UR7, R5.reuse ;  /* 0x0000000704137c19 */ /* 0x100fe20008001205 */
[----:B------:R-:W-:Y:S01]  /*7fd0*/  ULDC.64 UR4, c[0x0][0x620] ;  /* 0x0001880000047ab9 */ /* 0x000fe20000000a00 */
[----:B------:R-:W-:Y:S01]  /*7fe0*/  SHF.R.U32.HI R4, RZ, UR7, R5 ;  /* 0x00000007ff047c19 */ /* 0x000fe20008011605 */
[----:B------:R-:W-:Y:S01]  /*7ff0*/  ULDC.64 UR8, c[0x0][0x640] ;  /* 0x0001900000087ab9 */ /* 0x000fe20000000a00 */
[----:B------:R-:W-:Y:S01]  /*8000*/  IADD3 R7, P0, RZ, -R19, RZ ;  /* 0x80000013ff077210 */ /* 0x000fe20007f1e0ff */
[----:B------:R-:W2:Y:S01]  /*8010*/  LDC R13, c[0x0][0x148] ;  /* 0x00005200ff0d7b82 */ /* 0x000ea20000000800 */
[----:B0-----:R-:W-:Y:S01]  /*8020*/  I2FP.F32.U32 R8, R3 ;  /* 0x0000000300087245 */ /* 0x001fe20000201000 */
[----:B------:R-:W-:Y:S02]  /*8030*/  ULDC UR6, c[0x0][0x608] ;  /* 0x0001820000067ab9 */ /* 0x000fe40000000800 */
[----:B------:R-:W-:Y:S01]  /*8040*/  IMAD.X R4, RZ, RZ, ~R4, P0 ;  /* 0x000000ffff047224 */ /* 0x000fe200000e0e04 */
[----:B------:R-:W-:-:S03]  /*8050*/  ISETP.NE.U32.AND P0, PT, RZ, UR8, PT ;  /* 0x00000008ff007c0c */ /* 0x000fc6000bf05070 */
[----:B------:R-:W-:Y:S01]  /*8060*/  IMAD R6, R4, UR4, RZ ;  /* 0x0000000404067c24 */ /* 0x000fe2000f8e02ff */
[----:B------:R-:W-:Y:S01]  /*8070*/  ISETP.NE.AND.EX P0, PT, RZ, UR9, PT, P0 ;  /* 0x00000009ff007c0c */ /* 0x000fe2000bf05300 */
[----:B------:R-:W-:Y:S01]  /*8080*/  IMAD.WIDE.U32 R4, R7, UR4, R16 ;  /* 0x0000000407047c25 */ /* 0x000fe2000f8e0010 */
[----:B------:R-:W-:-:S03]  /*8090*/  ULDC UR4, c[0x0][0x150] ;  /* 0x0000540000047ab9 */ /* 0x000fc60000000800 */
[----:B------:R-:W-:Y:S01]  /*80a0*/  FMUL R8, R8, UR4 ;  /* 0x0000000408087c20 */ /* 0x000fe20008400000 */
[----:B------:R-:W-:Y:S01]  /*80b0*/  IMAD R7, R7, UR5, R6 ;  /* 0x0000000507077c24 */ /* 0x000fe2000f8e0206 */
[----:B------:R-:W-:Y:S01]  /*80c0*/  ULDC UR4, c[0x0][0x618] ;  /* 0x0001860000047ab9 */ /* 0x000fe20000000800 */
[----:B------:R-:W0:Y:S01]  /*80d0*/  LDC R6, c[0x0][0x144] ;  /* 0x00005100ff067b82 */ /* 0x000e220000000800 */
[----:B------:R-:W-:Y:S01]  /*80e0*/  ULDC UR5, c[0x0][0x154] ;  /* 0x0000550000057ab9 */ /* 0x000fe20000000800 */
[----:B------:R-:W-:Y:S01]  /*80f0*/  IMAD.IADD R5, R5, 0x1, R7 ;  /* 0x0000000105057824 */ /* 0x000fe200078e0207 */
[----:B------:R-:W3:Y:S04]  /*8100*/  F2I.U32.TRUNC.NTZ R8, R8 ;  /* 0x0000000800087305 */ /* 0x000ee8000020f000 */
[----:B------:R-:W-:-:S02]  /*8110*/  SHF.R.U64 R10, R4, UR4, R5 ;  /* 0x00000004040a7c19 */ /* 0x000fc40008001205 */
[----:B-1----:R-:W-:Y:S02]  /*8120*/  I2FP.F32.U32 R4, R0 ;  /* 0x0000000000047245 */ /* 0x002fe40000201000 */
[----:B------:R-:W-:Y:S01]  /*8130*/  SHF.R.U32.HI R5, RZ, UR4, R5 ;  /* 0x00000004ff057c19 */ /* 0x000fe20008011605 */
[----:B------:R-:W-:Y:S02]  /*8140*/  ULDC UR4, c[0x0][0x658] ;  /* 0x0001960000047ab9 */ /* 0x000fe40000000800 */
[----:B------:R-:W-:Y:S01]  /*8150*/  FMUL R7, R4, UR5 ;  /* 0x0000000504077c20 */ /* 0x000fe20008400000 */
[--C-:B------:R-:W-:Y:S02]  /*8160*/  SHF.R.U64 R12, R10, UR6, R5.reuse ;  /* 0x000000060a0c7c19 */ /* 0x100fe40008001205 */
[----:B------:R-:W-:Y:S01]  /*8170*/  SHF.R.U32.HI R5, RZ, UR6, R5 ;  /* 0x00000006ff057c19 */ /* 0x000fe20008011605 */
[----:B------:R1:W4:Y:S01]  /*8180*/  F2I.U32.TRUNC.NTZ R14, R7 ;  /* 0x00000007000e7305 */ /* 0x000322000020f000 */
[----:B---3--:R-:W-:-:S02]  /*8190*/  IMAD.MOV R8, RZ, RZ, -R8 ;  /* 0x000000ffff087224 */ /* 0x008fc400078e0a08 */
[--C-:B------:R-:W-:Y:S02]  /*81a0*/  SHF.R.U64 R11, R12, UR4, R5.reuse ;  /* 0x000000040c0b7c19 */ /* 0x100fe40008001205 */
[----:B------:R-:W-:Y:S01]  /*81b0*/  SHF.R.U32.HI R5, RZ, UR4, R5 ;  /* 0x00000004ff057c19 */ /* 0x000fe20008011605 */
[----:B0-----:R-:W-:Y:S02]  /*81c0*/  IMAD R3, R6, R8, R3 ;  /* 0x0000000806037224 */ /* 0x001fe400078e0203 */
[----:B------:R-:W-:Y:S01]  /*81d0*/  IMAD.MOV.U32 R4, RZ, RZ, R11 ;  /* 0x000000ffff047224 */ /* 0x000fe200078e000b */
[----:B-12-4-:R-:W-:Y:S06]  /*81e0*/  @!P0 BRA `(.L_x_188) ;  /* 0x0000000000288947 */ /* 0x016fec0003800000 */
        /* <DEDUP_REMOVED lines=10> */
.L_x_188:
[----:B------:R-:W-:Y:S01]  /*8290*/  ISETP.NE.AND P0, PT, R2, 0x1, PT ;  /* 0x000000010200780c */ /* 0x000fe20003f05270 */
[----:B------:R-:W-:Y:S01]  /*82a0*/  ULDC UR4, c[0x0][0x648] ;  /* 0x0001920000047ab9 */ /* 0x000fe20000000800 */
[----:B------:R-:W-:Y:S01]  /*82b0*/  IMAD.MOV R14, RZ, RZ, -R14 ;  /* 0x000000ffff0e7224 */ /* 0x000fe200078e0a0e */
[----:B------:R-:W-:Y:S01]  /*82c0*/  SHF.R.U64 R5, R4, UR4, R5 ;  /* 0x0000000404057c19 */ /* 0x000fe20008001205 */
[----:B------:R-:W-:Y:S01]  /*82d0*/  ULDC UR4, c[0x0][0x638] ;  /* 0x00018e0000047ab9 */ /* 0x000fe20000000800 */
[----:B------:R-:W-:Y:S01]  /*82e0*/  LOP3.LUT R12, R12, UR38, RZ, 0xc0, !PT ;  /* 0x000000260c0c7c12 */ /* 0x000fe2000f8ec0ff */
[----:B------:R-:W-:Y:S01]  /*82f0*/  ULDC UR5, c[0x0][0x610] ;  /* 0x0001840000057ab9 */ /* 0x000fe20000000800 */
[----:B------:R-:W-:-:S03]  /*8300*/  LOP3.LUT R22, R10, UR39, RZ, 0xc0, !PT ;  /* 0x000000270a167c12 */ /* 0x000fc6000f8ec0ff */
[----:B------:R-:W-:-:S03]  /*8310*/  IMAD R12, R5, UR37, R12 ;  /* 0x00000025050c7c24 */ /* 0x000fc6000f8e020c */
[----:B------:R-:W-:Y:S02]  /*8320*/  @P0 IMAD R3, R13, R14, R0 ;  /* 0x0000000e0d030224 */ /* 0x000fe400078e0200 */
[----:B------:R-:W-:Y:S02]  /*8330*/  IMAD.MOV R0, RZ, RZ, -R5 ;  /* 0x000000ffff007224 */ /* 0x000fe400078e0a05 */
[----:B------:R-:W-:Y:S02]  /*8340*/  IMAD R3, R12, UR5, R3 ;  /* 0x000000050c037c24 */ /* 0x000fe4000f8e0203 */
[----:B------:R-:W-:Y:S01]  /*8350*/  IMAD R11, R0, UR4, R11 ;  /* 0x00000004000b7c24 */ /* 0x000fe2000f8e020b */
[----:B------:R-:W-:Y:S01]  /*8360*/  ULDC UR4, c[0x0][0x600] ;  /* 0x0001800000047ab9 */ /* 0x000fe20000000800 */
[----:B------:R-:W-:Y:S02]  /*8370*/  IMAD.MOV.U32 R0, RZ, RZ, 0x1 ;  /* 0x00000001ff007424 */ /* 0x000fe400078e00ff */
[----:B------:R-:W-:-:S05]  /*8380*/  IMAD R22, R11, UR4, R22 ;  /* 0x000000040b167c24 */ /* 0x000fca000f8e0216 */
[----:B------:R-:W-:Y:S02]  /*8390*/  SEL R18, R22, R3, !P0 ;  /* 0x0000000316127207 */ /* 0x000fe40004000000 */
[----:B------:R-:W-:-:S07]  /*83a0*/  SEL R22, R3, R22, !P0 ;  /* 0x0000001603167207 */ /* 0x000fce0004000000 */
.L_x_186:
[----:B------:R-:W-:Y:S05]  /*83b0*/  BSYNC B0 ;  /* 0x0000000000007941 */ /* 0x000fea0003800000 */
.L_x_185:
[----:B------:R-:W-:-:S13]  /*83c0*/  LOP3.LUT P0, RZ, R0, 0xff, RZ, 0xc0, !PT ;  /* 0x000000ff00ff7812 */ /* 0x000fda000780c0ff */
[----:B------:R-:W-:Y:S05]  /*83d0*/  @P0 BRA `(.L_x_189) ;  /* 0xfffffff000040947 */ /* 0x000fea000383ffff */
[----:B------:R-:W-:Y:S05]  /*83e0*/  BSYNC B7 ;  /* 0x0000000000077941 */ /* 0x000fea0003800000 */
.L_x_175:
[----:B------:R-:W-:-:S03]  /*83f0*/  UMOV UR4, 0xffffffff ;  /* 0xffffffff00047882 */ /* 0x000fc60000000000 */
[----:B------:R-:W-:Y:S05]  /*8400*/  BRA.DIV UR4, `(.L_x_190) ;  /* 0x0000000a04247947 */ /* 0x000fea000b800000 */
[----:B------:R-:W-:-:S13]  /*8410*/  ELECT P6, URZ, PT ;  /* 0x00000000003f782f */ /* 0x000fda00038c0000 */
.L_x_213:
[----:B------:R-:W-:Y:S04]  /*8420*/  BSSY B0, `(.L_x_191) ;  /* 0x0000059000007945 */ /* 0x000fe80003800000 */
[----:B------:R-:W-:Y:S05]  /*8430*/  @!P6 BRA `(.L_x_192) ;  /* 0x00000004005ce947 */ /* 0x000fea0003800000 */
[----:B------:R-:W-:-:S04]  /*8440*/  ULOP3.LUT UR4, UR49, 0x2, URZ, 0xfc, !UPT ;  /* 0x0000000231047892 */ /* 0x000fc8000f8efc3f */
[----:B------:R-:W-:-:S06]  /*8450*/  UISETP.NE.AND UP0, UPT, UR4, 0x3, UPT ;  /* 0x000000030400788c */ /* 0x000fcc000bf05270 */
[----:B------:R-:W-:-:S13]  /*8460*/  PLOP3.LUT P0, PT, PT, PT, UP0, 0x80, 0x0 ;  /* 0x000000000000781c */ /* 0x000fda0003f0f008 */
[----:B------:R-:W-:Y:S05]  /*8470*/  @!P0 BRA `(.L_x_193) ;  /* 0x0000000000048947 */ /* 0x000fea0003800000 */
[----:B------:R-:W-:Y:S01]  /*8480*/  BPT.TRAP 0x1 ;  /* 0x000000040000795c */ /* 0x000fe20000300000 */
.L_x_193:
[----:B------:R-:W0:Y:S01]  /*8490*/  S2R R3, SR_CgaCtaId ;  /* 0x0000000000037919 */ /* 0x000e220000008800 */
[----:B------:R-:W-:Y:S02]  /*84a0*/  MOV R0, 0x400 ;  /* 0x0000040000007802 */ /* 0x000fe40000000f00 */
[----:B------:R-:W-:Y:S02]  /*84b0*/  SHF.L.U32 R2, R24, 0x1f, RZ ;  /* 0x0000001f18027819 */ /* 0x000fe400000006ff */
[----:B0-----:R-:W-:-:S05]  /*84c0*/  LEA R0, R3, R0, 0x18 ;  /* 0x0000000003007211 */ /* 0x001fca00078ec0ff */
[----:B------:R-:W-:-:S04]  /*84d0*/  VIADD R0, R0, 0x48 ;  /* 0x0000004800007836 */ /* 0x000fc80000000000 */
[C---:B------:R-:W-:Y:S02]  /*84e0*/  IMAD R5, R25.reuse, 0x8, R0 ;  /* 0x0000000819057824 */ /* 0x040fe400078e0200 */
[----:B------:R-:W-:Y:S02]  /*84f0*/  VIADD R25, R25, 0x1 ;  /* 0x0000000119197836 */ /* 0x000fe40000000000 */
[----:B------:R-:W0:Y:S03]  /*8500*/  SYNCS.PHASECHK.TRANS64.TRYWAIT P0, [R5+URZ], R2 ;  /* 0x00000002050075a7 */ /* 0x000e26000800017f */
[----:B------:R-:W-:-:S04]  /*8510*/  ISETP.NE.AND P1, PT, R25, 0x9, PT ;  /* 0x000000091900780c */ /* 0x000fc80003f25270 */
[----:B------:R-:W-:Y:S02]  /*8520*/  SEL R3, RZ, 0x1, P1 ;  /* 0x00000001ff037807 */ /* 0x000fe40000800000 */
[----:B------:R-:W-:Y:S02]  /*8530*/  SEL R25, R25, RZ, P1 ;  /* 0x000000ff19197207 */ /* 0x000fe40000800000 */
[----:B------:R-:W-:-:S03]  /*8540*/  LOP3.LUT R24, R24, R3, RZ, 0x3c, !PT ;  /* 0x0000000318187212 */ /* 0x000fc600078e3cff */
[----:B------:R-:W-:Y:S01]  /*8550*/  IMAD R7, R25, 0x8, R0 ;  /* 0x0000000819077824 */ /* 0x000fe200078e0200 */
[----:B------:R-:W-:Y:S01]  /*8560*/  SHF.L.U32 R4, R24, 0x1f, RZ ;  /* 0x0000001f18047819 */ /* 0x000fe200000006ff */
[----:B0-----:R-:W-:Y:S06]  /*8570*/  @!P0 BRA `(.L_x_194) ;  /* 0x0000000400e88947 */ /* 0x001fec0003800000 */
.L_x_214:
[----:B------:R-:W1:Y:S01]  /*8580*/  SYNCS.PHASECHK.TRANS64.TRYWAIT P0, [R7+URZ], R4 ;  /* 0x00000004070075a7 */ /* 0x000e62000800017f */
[----:B0-----:R-:W-:-:S05]  /*8590*/  VIADD R2, R25, 0x1 ;  /* 0x0000000119027836 */ /* 0x001fca0000000000 */
[----:B------:R-:W-:-:S04]  /*85a0*/  ISETP.NE.AND P1, PT, R2, 0x9, PT ;  /* 0x000000090200780c */ /* 0x000fc80003f25270 */
[----:B------:R-:W-:Y:S02]  /*85b0*/  SEL R3, RZ, 0x1, P1 ;  /* 0x00000001ff037807 */ /* 0x000fe40000800000 */
[----:B------:R-:W-:Y:S02]  /*85c0*/  SEL R9, R2, RZ, P1 ;  /* 0x000000ff02097207 */ /* 0x000fe40000800000 */
[----:B------:R-:W-:-:S03]  /*85d0*/  LOP3.LUT R24, R24, R3, RZ, 0x3c, !PT ;  /* 0x0000000318187212 */ /* 0x000fc600078e3cff */
[----:B------:R-:W-:Y:S01]  /*85e0*/  IMAD R6, R9, 0x8, R0 ;  /* 0x0000000809067824 */ /* 0x000fe200078e0200 */
[----:B------:R-:W-:Y:S01]  /*85f0*/  SHF.L.U32 R5, R24, 0x1f, RZ ;  /* 0x0000001f18057819 */ /* 0x000fe200000006ff */
[----:B-1----:R-:W-:Y:S06]  /*8600*/  @!P0 BRA `(.L_x_195) ;  /* 0x0000000400d88947 */ /* 0x002fec0003800000 */
.L_x_215:
[----:B------:R-:W1:Y:S01]  /*8610*/  SYNCS.PHASECHK.TRANS64.TRYWAIT P0, [R6+URZ], R5 ;  /* 0x00000005060075a7 */ /* 0x000e62000800017f */
[----:B------:R-:W-:-:S05]  /*8620*/  VIADD R2, R9, 0x1 ;  /* 0x0000000109027836 */ /* 0x000fca0000000000 */
[----:B------:R-:W-:-:S04]  /*8630*/  ISETP.NE.AND P1, PT, R2, 0x9, PT ;  /* 0x000000090200780c */ /* 0x000fc80003f25270 */
[----:B------:R-:W-:Y:S02]  /*8640*/  SEL R3, RZ, 0x1, P1 ;  /* 0x00000001ff037807 */ /* 0x000fe40000800000 */
[----:B0-----:R-:W-:Y:S02]  /*8650*/  SEL R7, R2, RZ, P1 ;  /* 0x000000ff02077207 */ /* 0x001fe40000800000 */
[----:B------:R-:W-:-:S03]  /*8660*/  LOP3.LUT R24, R24, R3, RZ, 0x3c, !PT ;  /* 0x0000000318187212 */ /* 0x000fc600078e3cff */
[----:B------:R-:W-:Y:S01]  /*8670*/  IMAD R9, R7, 0x8, R0 ;  /* 0x0000000807097824 */ /* 0x000fe200078e0200 */
[----:B------:R-:W-:Y:S01]  /*8680*/  SHF.L.U32 R4, R24, 0x1f, RZ ;  /* 0x0000001f18047819 */ /* 0x000fe200000006ff */
[----:B-1----:R-:W-:Y:S06]  /*8690*/  @!P0 BRA `(.L_x_196) ;  /* 0x0000000400c88947 */ /* 0x002fec0003800000 */
.L_x_216:
[----:B------:R-:W1:Y:S01]  /*86a0*/  SYNCS.PHASECHK.TRANS64.TRYWAIT P0, [R9+URZ], R4 ;  /* 0x00000004090075a7 */ /* 0x000e62000800017f */
[----:B------:R-:W-:-:S05]  /*86b0*/  VIADD R2, R7, 0x1 ;  /* 0x0000000107027836 */ /* 0x000fca0000000000 */
[----:B------:R-:W-:-:S04]  /*86c0*/  ISETP.NE.AND P1, PT, R2, 0x9, PT ;  /* 0x000000090200780c */ /* 0x000fc80003f25270 */
[----:B------:R-:W-:Y:S02]  /*86d0*/  SEL R3, RZ, 0x1, P1 ;  /* 0x00000001ff037807 */ /* 0x000fe40000800000 */
[----:B------:R-:W-:Y:S02]  /*86e0*/  SEL R7, R2, RZ, P1 ;  /* 0x000000ff02077207 */ /* 0x000fe40000800000 */
[----:B------:R-:W-:-:S03]  /*86f0*/  LOP3.LUT R24, R24, R3, RZ, 0x3c, !PT ;  /* 0x0000000318187212 */ /* 0x000fc600078e3cff */
[----:B0-----:R-:W-:Y:S01]  /*8700*/  IMAD R6, R7, 0x8, R0 ;  /* 0x0000000807067824 */ /* 0x001fe200078e0200 */
[----:B------:R-:W-:Y:S01]  /*8710*/  SHF.L.U32 R5, R24, 0x1f, RZ ;  /* 0x0000001f18057819 */ /* 0x000fe200000006ff */
[----:B-1----:R-:W-:Y:S06]  /*8720*/  @!P0 BRA `(.L_x_197) ;  /* 0x0000000400b88947 */ /* 0x002fec0003800000 */
.L_x_217:
        /* <DEDUP_REMOVED lines=9> */
.L_x_218:
[----:B------:R-:W1:Y:S01]  /*87c0*/  SYNCS.PHASECHK.TRANS64.TRYWAIT P0, [R9+URZ], R4 ;  /* 0x00000004090075a7 */ /* 0x000e62000800017f */
[----:B------:R-:W-:-:S05]  /*87d0*/  VIADD R2, R7, 0x1 ;  /* 0x0000000107027836 */ /* 0x000fca0000000000 */
[----:B------:R-:W-:-:S04]  /*87e0*/  ISETP.NE.AND P1, PT, R2, 0x9, PT ;  /* 0x000000090200780c */ /* 0x000fc80003f25270 */
[----:B------:R-:W-:Y:S02]  /*87f0*/  SEL R3, RZ, 0x1, P1 ;  /* 0x00000001ff037807 */ /* 0x000fe40000800000 */
[----:B------:R-:W-:Y:S02]  /*8800*/  SEL R7, R2, RZ, P1 ;  /* 0x000000ff02077207 */ /* 0x000fe40000800000 */
[----:B------:R-:W-:-:S03]  /*8810*/  LOP3.LUT R24, R24, R3, RZ, 0x3c, !PT ;  /* 0x0000000318187212 */ /* 0x000fc600078e3cff */
[----:B------:R-:W-:Y:S01]  /*8820*/  IMAD R8, R7, 0x8, R0 ;  /* 0x0000000807087824 */ /* 0x000fe200078e0200 */
[----:B0-----:R-:W-:Y:S01]  /*8830*/  SHF.L.U32 R5, R24, 0x1f, RZ ;  /* 0x0000001f18057819 */ /* 0x001fe200000006ff */
[----:B-1----:R-:W-:Y:S06]  /*8840*/  @!P0 BRA `(.L_x_199) ;  /* 0x0000000400988947 */ /* 0x002fec0003800000 */
.L_x_219:
[----:B------:R-:W1:Y:S01]  /*8850*/  SYNCS.PHASECHK.TRANS64.TRYWAIT P0, [R8+URZ], R5 ;  /* 0x00000005080075a7 */ /* 0x000e62000800017f */
[----:B------:R-:W-:-:S05]  /*8860*/  VIADD R2, R7, 0x1 ;  /* 0x0000000107027836 */ /* 0x000fca0000000000 */
[----:B------:R-:W-:-:S04]  /*8870*/  ISETP.NE.AND P1, PT, R2, 0x9, PT ;  /* 0x000000090200780c */ /* 0x000fc80003f25270 */
[----:B------:R-:W-:Y:S02]  /*8880*/  SEL R3, RZ, 0x1, P1 ;  /* 0x00000001ff037807 */ /* 0x000fe40000800000 */
[----:B------:R-:W-:Y:S02]  /*8890*/  SEL R7, R2, RZ, P1 ;  /* 0x000000ff02077207 */ /* 0x000fe40000800000 */
[----:B0-----:R-:W-:-:S03]  /*88a0*/  LOP3.LUT R9, R24, R3, RZ, 0x3c, !PT ;  /* 0x0000000318097212 */ /* 0x001fc600078e3cff */
[----:B------:R-:W-:Y:S01]  /*88b0*/  IMAD R11, R7, 0x8, R0 ;  /* 0x00000008070b7824 */ /* 0x000fe200078e0200 */
[----:B------:R-:W-:Y:S01]  /*88c0*/  SHF.L.U32 R6, R9, 0x1f, RZ ;  /* 0x0000001f09067819 */ /* 0x000fe200000006ff */
[----:B-1----:R-:W-:Y:S06]  /*88d0*/  @!P0 BRA `(.L_x_200) ;  /* 0x0000000400888947 */ /* 0x002fec0003800000 */
.L_x_220:
[----:B------:R-:W1:Y:S01]  /*88e0*/  SYNCS.PHASECHK.TRANS64.TRYWAIT P0, [R11+URZ], R6 ;  /* 0x000000060b0075a7 */ /* 0x000e62000800017f */
[----:B------:R-:W-:-:S05]  /*88f0*/  VIADD R2, R7, 0x1 ;  /* 0x0000000107027836 */ /* 0x000fca0000000000 */
[----:B------:R-:W-:-:S04]  /*8900*/  ISETP.NE.AND P1, PT, R2, 0x9, PT ;  /* 0x000000090200780c */ /* 0x000fc80003f25270 */
[----:B------:R-:W-:Y:S02]  /*8910*/  SEL R4, RZ, 0x1, P1 ;  /* 0x00000001ff047807 */ /* 0x000fe40000800000 */
[----:B------:R-:W-:Y:S02]  /*8920*/  SEL R3, R2, RZ, P1 ;  /* 0x000000ff02037207 */ /* 0x000fe40000800000 */
[----:B------:R-:W-:Y:S01]  /*8930*/  LOP3.LUT R4, R9, R4, RZ, 0x3c, !PT ;  /* 0x0000000409047212 */ /* 0x000fe200078e3cff */
[----:B-1----:R-:W-:Y:S06]  /*8940*/  @!P0 BRA `(.L_x_201) ;  /* 0x0000000400808947 */ /* 0x002fec0003800000 */
.L_x_221:
[----:B------:R-:W-:Y:S01]  /*8950*/  IMAD R3, R3, 0x8, R0 ;  /* 0x0000000803037824 */ /* 0x000fe200078e0200 */
[----:B------:R-:W-:-:S07]  /*8960*/  SHF.L.U32 R0, R4, 0x1f, RZ ;  /* 0x0000001f04007819 */ /* 0x000fce00000006ff */
.L_x_202:
[----:B--2---:R2:W3:Y:S02]  /*8970*/  SYNCS.PHASECHK.TRANS64.TRYWAIT P0, [R3+URZ], R0 ;  /* 0x00000000030075a7 */ /* 0x0044e4000800017f */
[----:B---3--:R-:W-:Y:S05]  /*8980*/  @!P0 NANOSLEEP.SYNCS 0x989680 ;  /* 0x009896800000895d */ /* 0x008fea0003900000 */
[----:B------:R-:W3:Y:S02]  /*8990*/  @!P0 SYNCS.PHASECHK.TRANS64 P0, [R3+URZ], R0 ;  /* 0x00000000030085a7 */ /* 0x000ee4000800007f */
[----:B---3--:R-:W-:Y:S05]  /*89a0*/  @!P0 BRA `(.L_x_202) ;  /* 0xfffffffc00f08947 */ /* 0x008fea000383ffff */
.L_x_192:
[----:B------:R-:W-:Y:S05]  /*89b0*/  BSYNC B0 ;  /* 0x0000000000007941 */ /* 0x000fea0003800000 */
.L_x_191:
[----:B------:R-:W-:Y:S05]  /*89c0*/  EXIT ;  /* 0x000000000000794d */ /* 0x000fea0003800000 */
.L_x_16:
[----:B0-----:R0:W1:Y:S02]  /*89d0*/  SYNCS.PHASECHK.TRANS64.TRYWAIT P0, [R101+URZ+-0x8], R0 ;  /* 0xfffff800650075a7 */ /* 0x001064000800017f */
[----:B-1----:R-:W-:Y:S05]  /*89e0*/  @!P0 NANOSLEEP.SYNCS 0x989680 ;  /* 0x009896800000895d */ /* 0x002fea0003900000 */
[----:B------:R-:W1:Y:S02]  /*89f0*/  @!P0 SYNCS.PHASECHK.TRANS64 P0, [R101+URZ+-0x8], R0 ;  /* 0xfffff800650085a7 */ /* 0x000e64000800007f */
[----:B-1----:R-:W-:Y:S05]  /*8a00*/  @!P0 BRA `(.L_x_16) ;  /* 0xfffffffc00f08947 */ /* 0x002fea000383ffff */
[----:B------:R-:W-:Y:S05]  /*8a10*/  BRA `(.L_x_203) ;  /* 0xffffff8c00247947 */ /* 0x000fea000383ffff */
.L_x_20:
[----:B------:R-:W-:Y:S01]  /*8a20*/  CS2R R12, SRZ ;  /* 0x00000000000c7805 */ /* 0x000fe2000001ff00 */
[----:B------:R-:W-:Y:S02]  /*8a30*/  IMAD.MOV.U32 R11, RZ, RZ, 0x1f ;  /* 0x0000001fff0b7424 */ /* 0x000fe400078e00ff */
[----:B------:R-:W-:-:S07]  /*8a40*/  IMAD.MOV.U32 R15, RZ, RZ, -0x1 ;  /* 0xffffffffff0f7424 */ /* 0x000fce00078e00ff */
[----:B-----5:R-:W-:Y:S05]  /*8a50*/  WARPSYNC.COLLECTIVE R15, `(.L_x_204) ;  /* 0x000000000f087348 */ /* 0x020fea0003c00000 */
[----:B------:R0:W1:Y:S02]  /*8a60*/  SHFL.IDX P6, R14, R13, R12, R11 ;  /* 0x0000000c0d0e7389 */ /* 0x00006400000c000b */
[----:B01---5:R-:W-:Y:S01]  /*8a70*/  ENDCOLLECTIVE ;  /* 0x000000000000791b */ /* 0x023fe20003800000 */
.L_x_204:
[----:B------:R-:W-:Y:S05]  /*8a80*/  BRA `(.L_x_205) ;  /* 0xffffff8c00f47947 */ /* 0x000fea000383ffff */
.L_x_24:
[----:B-1----:R1:W2:Y:S02]  /*8a90*/  SYNCS.PHASECHK.TRANS64.TRYWAIT P1, [R3+URZ], R0 ;  /* 0x00000000030075a7 */ /* 0x0022a4000802017f */
[----:B--2---:R-:W-:Y:S05]  /*8aa0*/  @!P1 NANOSLEEP.SYNCS 0x989680 ;  /* 0x009896800000995d */ /* 0x004fea0003900000 */
[----:B------:R-:W2:Y:S02]  /*8ab0*/  @!P1 SYNCS.PHASECHK.TRANS64 P1, [R3+URZ], R0 ;  /* 0x00000000030095a7 */ /* 0x000ea4000802007f */
[----:B--2---:R-:W-:Y:S05]  /*8ac0*/  @!P1 BRA `(.L_x_24) ;  /* 0xfffffffc00f09947 */ /* 0x004fea000383ffff */
[----:B------:R-:W-:Y:S05]  /*8ad0*/  BRA `(.L_x_23) ;  /* 0xffffff9000107947 */ /* 0x000fea000383ffff */
.L_x_29:
[----:B0-----:R0:W1:Y:S02]  /*8ae0*/  SYNCS.PHASECHK.TRANS64.TRYWAIT P1, [R3+URZ], R6 ;  /* 0x00000006030075a7 */ /* 0x001064000802017f */
[----:B-1----:R-:W-:Y:S05]  /*8af0*/  @!P1 NANOSLEEP.SYNCS 0x989680 ;  /* 0x009896800000995d */ /* 0x002fea0003900000 */
[----:B------:R-:W1:Y:S02]  /*8b00*/  @!P1 SYNCS.PHASECHK.TRANS64 P1, [R3+URZ], R6 ;  /* 0x00000006030095a7 */ /* 0x000e64000802007f */
[----:B-1----:R-:W-:Y:S05]  /*8b10*/  @!P1 BRA `(.L_x_29) ;  /* 0xfffffffc00f09947 */ /* 0x002fea000383ffff */
[----:B------:R-:W-:Y:S05]  /*8b20*/  BRA `(.L_x_28) ;  /* 0xffffff94002c7947 */ /* 0x000fea000383ffff */
.L_x_37:
[----:B------:R0:W0:Y:S02]  /*8b30*/  SYNCS.PHASECHK.TRANS64.TRYWAIT P1, [R6+URZ], R9 ;  /* 0x00000009060075a7 */ /* 0x000024000802017f */
[----:B0-----:R-:W-:Y:S05]  /*8b40*/  @!P1 NANOSLEEP.SYNCS 0x989680 ;  /* 0x009896800000995d */ /* 0x001fea0003900000 */
[----:B------:R-:W0:Y:S02]  /*8b50*/  @!P1 SYNCS.PHASECHK.TRANS64 P1, [R6+URZ], R9 ;  /* 0x00000009060095a7 */ /* 0x000e24000802007f */
[----:B0-----:R-:W-:Y:S05]  /*8b60*/  @!P1 BRA `(.L_x_37) ;  /* 0xfffffffc00f09947 */ /* 0x001fea000383ffff */
[----:B------:R-:W-:Y:S05]  /*8b70*/  BRA `(.L_x_36) ;  /* 0xffffff9800607947 */ /* 0x000fea000383ffff */
.L_x_43:
[----:B0-----:R0:W3:Y:S02]  /*8b80*/  SYNCS.PHASECHK.TRANS64.TRYWAIT P0, [R101+URZ+0x8], R0 ;  /* 0x00000800650075a7 */ /* 0x0010e4000800017f */
[----:B---3--:R-:W-:Y:S05]  /*8b90*/  @!P0 NANOSLEEP.SYNCS 0x989680 ;  /* 0x009896800000895d */ /* 0x008fea0003900000 */
[----:B------:R-:W3:Y:S02]  /*8ba0*/  @!P0 SYNCS.PHASECHK.TRANS64 P0, [R101+URZ+0x8], R0 ;  /* 0x00000800650085a7 */ /* 0x000ee4000800007f */
[----:B---3--:R-:W-:Y:S05]  /*8bb0*/  @!P0 BRA `(.L_x_43) ;  /* 0xfffffffc00f08947 */ /* 0x008fea000383ffff */
[----:B------:R-:W-:Y:S05]  /*8bc0*/  BRA `(.L_x_206) ;  /* 0xffffff9c00d87947 */ /* 0x000fea000383ffff */
.L_x_176:
[----:B------:R-:W-:Y:S01]  /*8bd0*/  BSSY B0, `(.L_x_207) ;  /* 0x0000006000007945 */ /* 0x000fe20003800000 */
[----:B------:R-:W-:-:S07]  /*8be0*/  IMAD.MOV.U32 R15, RZ, RZ, -0x1 ;  /* 0xffffffffff0f7424 */ /* 0x000fce00078e00ff */
[----:B-----5:R-:W-:Y:S05]  /*8bf0*/  WARPSYNC.COLLECTIVE R15, `(.L_x_208) ;  /* 0x000000000f0c7348 */ /* 0x020fea0003c00000 */
[----:B------:R-:W-:Y:S02]  /*8c00*/  ELECT P6, UR62, PT ;  /* 0x00000000003e782f */ /* 0x000fe400038c0000 */
[----:B------:R-:W-:Y:S01]  /*8c10*/  MOV R14, UR62 ;  /* 0x0000003e000e7c02 */ /* 0x000fe20008000f00 */
[----:B-----5:R-:W-:Y:S10]  /*8c20*/  ENDCOLLECTIVE ;  /* 0x000000000000791b */ /* 0x020ff40003800000 */
.L_x_208:
[----:B------:R-:W-:Y:S05]  /*8c30*/  BSYNC B0 ;  /* 0x0000000000007941 */ /* 0x000fea0003800000 */
.L_x_207:
[----:B------:R-:W-:Y:S05]  /*8c40*/  BRA `(.L_x_209) ;  /* 0xffffffe400f47947 */ /* 0x000fea000383ffff */
.L_x_181:
[----:B0-----:R0:W2:Y:S02]  /*8c50*/  SYNCS.PHASECHK.TRANS64.TRYWAIT P0, [R7+URZ+0x48], R4 ;  /* 0x00004804070075a7 */ /* 0x0010a4000800017f */
[----:B--2---:R-:W-:Y:S05]  /*8c60*/  @!P0 NANOSLEEP.SYNCS 0x989680 ;  /* 0x009896800000895d */ /* 0x004fea0003900000 */
[----:B------:R-:W2:Y:S02]  /*8c70*/  @!P0 SYNCS.PHASECHK.TRANS64 P0, [R7+URZ+0x48], R4 ;  /* 0x00004804070085a7 */ /* 0x000ea4000800007f */
[----:B--2---:R-:W-:Y:S05]  /*8c80*/  @!P0 BRA `(.L_x_181) ;  /* 0xfffffffc00f08947 */ /* 0x004fea000383ffff */
[----:B------:R-:W-:Y:S05]  /*8c90*/  BRA `(.L_x_210) ;  /* 0xffffffe800e47947 */ /* 0x000fea000383ffff */
.L_x_190:
[----:B------:R-:W-:Y:S01]  /*8ca0*/  BSSY B0, `(.L_x_211) ;  /* 0x0000006000007945 */ /* 0x000fe20003800000 */
[----:B------:R-:W-:-:S07]  /*8cb0*/  IMAD.MOV.U32 R15, RZ, RZ, -0x1 ;  /* 0xffffffffff0f7424 */ /* 0x000fce00078e00ff */
[----:B-----5:R-:W-:Y:S05]  /*8cc0*/  WARPSYNC.COLLECTIVE R15, `(.L_x_212) ;  /* 0x000000000f0c7348 */ /* 0x020fea0003c00000 */
[----:B------:R-:W-:Y:S02]  /*8cd0*/  ELECT P6, UR62, PT ;  /* 0x00000000003e782f */ /* 0x000fe400038c0000 */
[----:B------:R-:W-:Y:S01]  /*8ce0*/  MOV R14, UR62 ;  /* 0x0000003e000e7c02 */ /* 0x000fe20008000f00 */
[----:B-----5:R-:W-:Y:S10]  /*8cf0*/  ENDCOLLECTIVE ;  /* 0x000000000000791b */ /* 0x020ff40003800000 */
.L_x_212:
[----:B------:R-:W-:Y:S05]  /*8d00*/  BSYNC B0 ;  /* 0x0000000000007941 */ /* 0x000fea0003800000 */
.L_x_211:
[----:B------:R-:W-:Y:S05]  /*8d10*/  BRA `(.L_x_213) ;  /* 0xfffffff400c07947 */ /* 0x000fea000383ffff */
.L_x_194:
[----:B0-----:R0:W1:Y:S02]  /*8d20*/  SYNCS.PHASECHK.TRANS64.TRYWAIT P0, [R5+URZ], R2 ;  /* 0x00000002050075a7 */ /* 0x001064000800017f */
[----:B-1----:R-:W-:Y:S05]  /*8d30*/  @!P0 NANOSLEEP.SYNCS 0x989680 ;  /* 0x009896800000895d */ /* 0x002fea0003900000 */
[----:B------:R-:W1:Y:S02]  /*8d40*/  @!P0 SYNCS.PHASECHK.TRANS64 P0, [R5+URZ], R2 ;  /* 0x00000002050085a7 */ /* 0x000e64000800007f */
[----:B-1----:R-:W-:Y:S05]  /*8d50*/  @!P0 BRA `(.L_x_194) ;  /* 0xfffffffc00f08947 */ /* 0x002fea000383ffff */
[----:B------:R-:W-:Y:S05]  /*8d60*/  BRA `(.L_x_214) ;  /* 0xfffffff800047947 */ /* 0x000fea000383ffff */
.L_x_195:
[----:B0-----:R0:W1:Y:S02]  /*8d70*/  SYNCS.PHASECHK.TRANS64.TRYWAIT P0, [R7+URZ], R4 ;  /* 0x00000004070075a7 */ /* 0x001064000800017f */
[----:B-1----:R-:W-:Y:S05]  /*8d80*/  @!P0 NANOSLEEP.SYNCS 0x989680 ;  /* 0x009896800000895d */ /* 0x002fea0003900000 */
[----:B------:R-:W1:Y:S02]  /*8d90*/  @!P0 SYNCS.PHASECHK.TRANS64 P0, [R7+URZ], R4 ;  /* 0x00000004070085a7 */ /* 0x000e64000800007f */
[----:B-1----:R-:W-:Y:S05]  /*8da0*/  @!P0 BRA `(.L_x_195) ;  /* 0xfffffffc00f08947 */ /* 0x002fea000383ffff */
[----:B------:R-:W-:Y:S05]  /*8db0*/  BRA `(.L_x_215) ;  /* 0xfffffff800147947 */ /* 0x000fea000383ffff */
.L_x_196:
[----:B0-----:R0:W1:Y:S02]  /*8dc0*/  SYNCS.PHASECHK.TRANS64.TRYWAIT P0, [R6+URZ], R5 ;  /* 0x00000005060075a7 */ /* 0x001064000800017f */
[----:B-1----:R-:W-:Y:S05]  /*8dd0*/  @!P0 NANOSLEEP.SYNCS 0x989680 ;  /* 0x009896800000895d */ /* 0x002fea0003900000 */
[----:B------:R-:W1:Y:S02]  /*8de0*/  @!P0 SYNCS.PHASECHK.TRANS64 P0, [R6+URZ], R5 ;  /* 0x00000005060085a7 */ /* 0x000e64000800007f */
[----:B-1----:R-:W-:Y:S05]  /*8df0*/  @!P0 BRA `(.L_x_196) ;  /* 0xfffffffc00f08947 */ /* 0x002fea000383ffff */
[----:B------:R-:W-:Y:S05]  /*8e00*/  BRA `(.L_x_216) ;  /* 0xfffffff800247947 */ /* 0x000fea000383ffff */
.L_x_197:
[----:B0-----:R0:W1:Y:S02]  /*8e10*/  SYNCS.PHASECHK.TRANS64.TRYWAIT P0, [R9+URZ], R4 ;  /* 0x00000004090075a7 */ /* 0x001064000800017f */
[----:B-1----:R-:W-:Y:S05]  /*8e20*/  @!P0 NANOSLEEP.SYNCS 0x989680 ;  /* 0x009896800000895d */ /* 0x002fea0003900000 */
[----:B------:R-:W1:Y:S02]  /*8e30*/  @!P0 SYNCS.PHASECHK.TRANS64 P0, [R9+URZ], R4 ;  /* 0x00000004090085a7 */ /* 0x000e64000800007f */
[----:B-1----:R-:W-:Y:S05]  /*8e40*/  @!P0 BRA `(.L_x_197) ;  /* 0xfffffffc00f08947 */ /* 0x002fea000383ffff */
[----:B------:R-:W-:Y:S05]  /*8e50*/  BRA `(.L_x_217) ;  /* 0xfffffff800347947 */ /* 0x000fea000383ffff */
.L_x_198:
[----:B0-----:R0:W1:Y:S02]  /*8e60*/  SYNCS.PHASECHK.TRANS64.TRYWAIT P0, [R6+URZ], R5 ;  /* 0x00000005060075a7 */ /* 0x001064000800017f */
[----:B-1----:R-:W-:Y:S05]  /*8e70*/  @!P0 NANOSLEEP.SYNCS 0x989680 ;  /* 0x009896800000895d */ /* 0x002fea0003900000 */
[----:B------:R-:W1:Y:S02]  /*8e80*/  @!P0 SYNCS.PHASECHK.TRANS64 P0, [R6+URZ], R5 ;  /* 0x00000005060085a7 */ /* 0x000e64000800007f */
[----:B-1----:R-:W-:Y:S05]  /*8e90*/  @!P0 BRA `(.L_x_198) ;  /* 0xfffffffc00f08947 */ /* 0x002fea000383ffff */
[----:B------:R-:W-:Y:S05]  /*8ea0*/  BRA `(.L_x_218) ;  /* 0xfffffff800447947 */ /* 0x000fea000383ffff */
.L_x_199:
[----:B0-----:R0:W1:Y:S02]  /*8eb0*/  SYNCS.PHASECHK.TRANS64.TRYWAIT P0, [R9+URZ], R4 ;  /* 0x00000004090075a7 */ /* 0x001064000800017f */
[----:B-1----:R-:W-:Y:S05]  /*8ec0*/  @!P0 NANOSLEEP.SYNCS 0x989680 ;  /* 0x009896800000895d */ /* 0x002fea0003900000 */
[----:B------:R-:W1:Y:S02]  /*8ed0*/  @!P0 SYNCS.PHASECHK.TRANS64 P0, [R9+URZ], R4 ;  /* 0x00000004090085a7 */ /* 0x000e64000800007f */
[----:B-1----:R-:W-:Y:S05]  /*8ee0*/  @!P0 BRA `(.L_x_199) ;  /* 0xfffffffc00f08947 */ /* 0x002fea000383ffff */
[----:B------:R-:W-:Y:S05]  /*8ef0*/  BRA `(.L_x_219) ;  /* 0xfffffff800547947 */ /* 0x000fea000383ffff */
.L_x_200:
[----:B0-----:R0:W1:Y:S02]  /*8f00*/  SYNCS.PHASECHK.TRANS64.TRYWAIT P0, [R8+URZ], R5 ;  /* 0x00000005080075a7 */ /* 0x001064000800017f */
[----:B-1----:R-:W-:Y:S05]  /*8f10*/  @!P0 NANOSLEEP.SYNCS 0x989680 ;  /* 0x009896800000895d */ /* 0x002fea0003900000 */
[----:B------:R-:W1:Y:S02]  /*8f20*/  @!P0 SYNCS.PHASECHK.TRANS64 P0, [R8+URZ], R5 ;  /* 0x00000005080085a7 */ /* 0x000e64000800007f */
[----:B-1----:R-:W-:Y:S05]  /*8f30*/  @!P0 BRA `(.L_x_200) ;  /* 0xfffffffc00f08947 */ /* 0x002fea000383ffff */
[----:B------:R-:W-:Y:S05]  /*8f40*/  BRA `(.L_x_220) ;  /* 0xfffffff800647947 */ /* 0x000fea000383ffff */
.L_x_201:
[----:B-1----:R1:W2:Y:S02]  /*8f50*/  SYNCS.PHASECHK.TRANS64.TRYWAIT P0, [R11+URZ], R6 ;  /* 0x000000060b0075a7 */ /* 0x0022a4000800017f */
[----:B--2---:R-:W-:Y:S05]  /*8f60*/  @!P0 NANOSLEEP.SYNCS 0x989680 ;  /* 0x009896800000895d */ /* 0x004fea0003900000 */
[----:B------:R-:W2:Y:S02]  /*8f70*/  @!P0 SYNCS.PHASECHK.TRANS64 P0, [R11+URZ], R6 ;  /* 0x000000060b0085a7 */ /* 0x000ea4000800007f */
[----:B--2---:R-:W-:Y:S05]  /*8f80*/  @!P0 BRA `(.L_x_201) ;  /* 0xfffffffc00f08947 */ /* 0x004fea000383ffff */
[----:B------:R-:W-:Y:S05]  /*8f90*/  BRA `(.L_x_221) ;  /* 0xfffffff8006c7947 */ /* 0x000fea000383ffff */
.L_x_222:
[----:B------:R-:W-:-:S00]  /*8fa0*/  BRA `(.L_x_222) ;  /* 0xfffffffc00fc7947 */ /* 0x000fc0000383ffff */
[----:B------:R-:W-:-:S00]  /*8fb0*/  NOP ;  /* 0x0000000000007918 */ /* 0x000fc00000000000 */
        /* <DEDUP_REMOVED lines=12> */
.L_x_223:


//--------------------- .nv.global.init           --------------------------
	.section	.nv.global.init,"aw",@progbits
.nv.global.init:
	.type		$str$24,@object
	.size		$str$24,($str$25 - $str$24)
$str$24:
        /*0000*/ 	.byte	0x28, 0x61, 0x64, 0x64, 0x72, 0x65, 0x73, 0x73, 0x20, 0x26, 0x20, 0x6d, 0x61, 0x73, 0x6b, 0x29
        /*0010*/ 	.byte	0x20, 0x3d, 0x3d, 0x20, 0x30, 0x00
	.type		$str$25,@object
	.size		$str$25,(__unnamed_1 - $str$25)
$str$25:
        /*0016*/ 	.byte	0x2f, 0x74, 0x6d, 0x70, 0x2f, 0x63, 0x75, 0x74, 0x6c, 0x61, 0x73, 0x73, 0x5f, 0x73, 0x77, 0x65
        /*0026*/ 	.byte	0x65, 0x70, 0x5f, 0x73, 0x72, 0x63, 0x2f, 0x69, 0x6e, 0x63, 0x6c, 0x75, 0x64, 0x65, 0x2f, 0x63
        /*0036*/ 	.byte	0x75, 0x74, 0x65, 0x2f, 0x70, 0x6f, 0x69, 0x6e, 0x74, 0x65, 0x72, 0x5f, 0x66, 0x6c, 0x61, 0x67
        /*0046*/ 	.byte	0x67, 0x65, 0x64, 0x2e, 0x68, 0x70, 0x70, 0x00
	.type		__unnamed_1,@object
	.size		__unnamed_1,(__unnamed_2 - __unnamed_1)
__unnamed_1:
        /*004e*/ 	.byte	0x61, 0x75, 0x74, 0x6f, 0x20, 0x63, 0x75, 0x74, 0x65, 0x3a, 0x3a, 0x61, 0x73, 0x5f, 0x70, 0x6f
        /* <DEDUP_REMOVED lines=27> */
        /*020e*/ 	.byte	0x30, 0x34, 0x38, 0x3e, 0x3e, 0x3e, 0x3e, 0x3e, 0x20, 0x26, 0x5d, 0x00
	.type		__unnamed_2,@object
	.size		__unnamed_2,(.L_1 - __unnamed_2)
__unnamed_2:
        /* <DEDUP_REMOVED lines=28> */
        /*03da*/ 	.byte	0x3c, 0x34, 0x30, 0x39, 0x36, 0x3e, 0x3e, 0x3e, 0x3e, 0x3e, 0x20, 0x26, 0x5d, 0x00
.L_1:


//--------------------- .nv.shared._ZN7cutlass13device_kernelINS_4gemm6kernel13GemmUniversalIN4cute5tupleIJiiiiEEENS1_10collective13CollectiveMmaINS1_39MainloopSm90TmaGmmaRmemAWarpSpecializedILi9ENS5_IJNS4_1CILi1EEESB_SB_EEENS1_32KernelTmaWarpSpecializedPingpongEEENS5_IJNSA_ILi64EEENSA_ILi128EEENSA_ILi32EEEEEEfNS5_IJSB_llEEEfNS5_IJlSB_lEEENS4_8TiledMMAINS4_8MMA_AtomIJNS4_4SM904GMMA30MMA_64x128x8_F32TF32TF32_RS_TNILNSO_7ScaleInE1ELSQ_1EEEEEENS4_6LayoutISC_NS5_IJNSA_ILi0EEESU_SU_EEEEENS5_IJNS4_10UnderscoreESX_SX_EEEEENS4_13SM90_TMA_LOADENS4_14ComposedLayoutINS4_7SwizzleILi1ELi4ELi3EEENS4_18smem_ptr_flag_bitsILi32EEENST_INS5_IJNSA_ILi8EEES16_EEENS5_IJSB_S16_EEEEEEENS4_9Copy_AtomIJNS4_39AutoVectorizingCopyWithAssumedAlignmentILi128EEEfEEENS4_8identityES10_NS11_INS12_ILi3ELi4ELi3EEES15_NST_INS5_IJS16_SH_EEENS5_IJSH_SB_EEEEEEEvS1F_EENS_8epilogue10collective6detail29Sm90TmaWarpSpecializedAdapterINS1N_15DefaultEpilogueINS_10tfloat32_tESK_SK_NS1M_6thread17LinearCombinationIS1R_Li1EffLNS1S_9ScaleType4KindE0ELNS_15FloatRoundStyleE2ES1R_EENS1_15EpilogueDefaultEEEEEvvEEEEvNT_6ParamsE --------------------------
	.section	.nv.shared._ZN7cutlass13device_kernelINS_4gemm6kernel13GemmUniversalIN4cute5tupleIJiiiiEEENS1_10collective13CollectiveMmaINS1_39MainloopSm90TmaGmmaRmemAWarpSpecializedILi9ENS5_IJNS4_1CILi1EEESB_SB_EEENS1_32KernelTmaWarpSpecializedPingpongEEENS5_IJNSA_ILi64EEENSA_ILi128EEENSA_ILi32EEEEEEfNS5_IJSB_llEEEfNS5_IJlSB_lEEENS4_8TiledMMAINS4_8MMA_AtomIJNS4_4SM904GMMA30MMA_64x128x8_F32TF32TF32_RS_TNILNSO_7ScaleInE1ELSQ_1EEEEEENS4_6LayoutISC_NS5_IJNSA_ILi0EEESU_SU_EEEEENS5_IJNS4_10UnderscoreESX_SX_EEEEENS4_13SM90_TMA_LOADENS4_14ComposedLayoutINS4_7SwizzleILi1ELi4ELi3EEENS4_18smem_ptr_flag_bitsILi32EEENST_INS5_IJNSA_ILi8EEES16_EEENS5_IJSB_S16_EEEEEEENS4_9Copy_AtomIJNS4_39AutoVectorizingCopyWithAssumedAlignmentILi128EEEfEEENS4_8identityES10_NS11_INS12_ILi3ELi4ELi3EEES15_NST_INS5_IJS16_SH_EEENS5_IJSH_SB_EEEEEEEvS1F_EENS_8epilogue10collective6detail29Sm90TmaWarpSpecializedAdapterINS1N_15DefaultEpilogueINS_10tfloat32_tESK_SK_NS1M_6thread17LinearCombinationIS1R_Li1EffLNS1S_9ScaleType4KindE0ELNS_15FloatRoundStyleE2ES1R_EENS1_15EpilogueDefaultEEEEEvvEEEEvNT_6ParamsE,"aw",@nobits
	.sectionflags	@""
	.align	16
	.zero		1024


//--------------------- .nv.shared.reserved.0     --------------------------
	.section	.nv.shared.reserved.0,"aw",@nobits
	.weak		__nv_reservedSMEM_offset_0_alias
	.size		__nv_reservedSMEM_offset_0_alias, 0, 0
	.other		__nv_reservedSMEM_offset_0_alias,@"STO_CUDA_RESERVED_SHARED STV_DEFAULT"
__nv_reservedSMEM_offset_0_alias:
	.zero		0


//--------------------- .nv.global                --------------------------
	.section	.nv.global,"aw",@nobits
.nv.global:
	.type		_ZN39_INTERNAL_20bf1933_4_k_cu_2a102a4f_26934cute1_E,@object
	.size		_ZN39_INTERNAL_20bf1933_4_k_cu_2a102a4f_26934cute1_E,(_ZN39_INTERNAL_20bf1933_4_k_cu_2a102a4f_26934cuda3std3__45__cpo6cbeginE - _ZN39_INTERNAL_20bf1933_4_k_cu_2a102a4f_26934cute1_E)
_ZN39_INTERNAL_20bf1933_4_k_cu_2a102a4f_26934cute1_E:
	.zero		1
	.type		_ZN39_INTERNAL_20bf1933_4_k_cu_2a102a4f_26934cuda3std3__45__cpo6cbeginE,@object
	.size		_ZN39_INTERNAL_20bf1933_4_k_cu_2a102a4f_26934cuda3std3__45__cpo6cbeginE,(_ZN39_INTERNAL_20bf1933_4_k_cu_2a102a4f_26934cuda3std3__48in_placeE - _ZN39_INTERNAL_20bf1933_4_k_cu_2a102a4f_26934cuda3std3__45__cpo6cbeginE)
_ZN39_INTERNAL_20bf1933_4_k_cu_2a102a4f_26934cuda3std3__45__cpo6cbeginE:
	.zero		1
	.type		_ZN39_INTERNAL_20bf1933_4_k_cu_2a102a4f_26934cuda3std3__48in_placeE,@object
	.size		_ZN39_INTERNAL_20bf1933_4_k_cu_2a102a4f_26934cuda3std3__48in_placeE,(_ZN39_INTERNAL_20bf1933_4_k_cu_2a102a4f_26934cuda3std6ranges3__45__cpo9iter_moveE - _ZN39_INTERNAL_20bf1933_4_k_cu_2a102a4f_26934cuda3std3__48in_placeE)
_ZN39_INTERNAL_20bf1933_4_k_cu_2a102a4f_26934cuda3std3__48in_placeE:
	.zero		1
	.type		_ZN39_INTERNAL_20bf1933_4_k_cu_2a102a4f_26934cuda3std6ranges3__45__cpo9iter_moveE,@object
	.size		_ZN39_INTERNAL_20bf1933_4_k_cu_2a102a4f_26934cuda3std6ranges3__45__cpo9iter_moveE,(_ZN39_INTERNAL_20bf1933_4_k_cu_2a102a4f_26934cuda3std3__45__cpo5beginE - _ZN39_INTERNAL_20bf1933_4_k_cu_2a102a4f_26934cuda3std6ranges3__45__cpo9iter_moveE)
_ZN39_INTERNAL_20bf1933_4_k_cu_2a102a4f_26934cuda3std6ranges3__45__cpo9iter_moveE:
	.zero		1
	.type		_ZN39_INTERNAL_20bf1933_4_k_cu_2a102a4f_26934cuda3std3__45__cpo5beginE,@object
	.size		_ZN39_INTERNAL_20bf1933_4_k_cu_2a102a4f_26934cuda3std3__45__cpo5beginE,(_ZN39_INTERNAL_20bf1933_4_k_cu_2a102a4f_26934cuda3std3__441_GLOBAL__N__20bf1933_4_k_cu_2a102a4f_26936ignoreE - _ZN39_INTERNAL_20bf1933_4_k_cu_2a102a4f_26934cuda3std3__45__cpo5beginE)
_ZN39_INTERNAL_20bf1933_4_k_cu_2a102a4f_26934cuda3std3__45__cpo5beginE:
	.zero		1
	.type		_ZN39_INTERNAL_20bf1933_4_k_cu_2a102a4f_26934cuda3std3__441_GLOBAL__N__20bf1933_4_k_cu_2a102a4f_26936ignoreE,@object
	.size		_ZN39_INTERNAL_20bf1933_4_k_cu_2a102a4f_26934cuda3std3__441_GLOBAL__N__20bf1933_4_k_cu_2a102a4f_26936ignoreE,(_ZN39_INTERNAL_20bf1933_4_k_cu_2a102a4f_26934cute7productE - _ZN39_INTERNAL_20bf1933_4_k_cu_2a102a4f_26934cuda3std3__441_GLOBAL__N__20bf1933_4_k_cu_2a102a4f_26936ignoreE)
_ZN39_INTERNAL_20bf1933_4_k_cu_2a102a4f_26934cuda3std3__441_GLOBAL__N__20bf1933_4_k_cu_2a102a4f_26936ignoreE:
	.zero		1
	.type		_ZN39_INTERNAL_20bf1933_4_k_cu_2a102a4f_26934cute7productE,@object
	.size		_ZN39_INTERNAL_20bf1933_4_k_cu_2a102a4f_26934cute7productE,(_ZN39_INTERNAL_20bf1933_4_k_cu_2a102a4f_26934cuda3std3__45__cpo3endE - _ZN39_INTERNAL_20bf1933_4_k_cu_2a102a4f_26934cute7productE)
_ZN39_INTERNAL_20bf1933_4_k_cu_2a102a4f_26934cute7productE:
	.zero		1
	.type		_ZN39_INTERNAL_20bf1933_4_k_cu_2a102a4f_26934cuda3std3__45__cpo3endE,@object
	.size		_ZN39_INTERNAL_20bf1933_4_k_cu_2a102a4f_26934cuda3std3__45__cpo3endE,(_ZN39_INTERNAL_20bf1933_4_k_cu_2a102a4f_26934cuda3std3__419piecewise_constructE - _ZN39_INTERNAL_20bf1933_4_k_cu_2a102a4f_26934cuda3std3__45__cpo3endE)
_ZN39_INTERNAL_20bf1933_4_k_cu_2a102a4f_26934cuda3std3__45__cpo3endE:
	.zero		1
	.type		_ZN39_INTERNAL_20bf1933_4_k_cu_2a102a4f_26934cuda3std3__419piecewise_constructE,@object
	.size		_ZN39_INTERNAL_20bf1933_4_k_cu_2a102a4f_26934cuda3std3__419piecewise_constructE,(_ZN39_INTERNAL_20bf1933_4_k_cu_2a102a4f_26934cuda3std3__45__cpo4cendE - _ZN39_INTERNAL_20bf1933_4_k_cu_2a102a4f_26934cuda3std3__419piecewise_constructE)
_ZN39_INTERNAL_20bf1933_4_k_cu_2a102a4f_26934cuda3std3__419piecewise_constructE:
	.zero		1
	.type		_ZN39_INTERNAL_20bf1933_4_k_cu_2a102a4f_26934cuda3std3__45__cpo4cendE,@object
	.size		_ZN39_INTERNAL_20bf1933_4_k_cu_2a102a4f_26934cuda3std3__45__cpo4cendE,(_ZN39_INTERNAL_20bf1933_4_k_cu_2a102a4f_26934cuda3std6ranges3__45__cpo4swapE - _ZN39_INTERNAL_20bf1933_4_k_cu_2a102a4f_26934cuda3std3__45__cpo4cendE)
_ZN39_INTERNAL_20bf1933_4_k_cu_2a102a4f_26934cuda3std3__45__cpo4cendE:
	.zero		1
	.type		_ZN39_INTERNAL_20bf1933_4_k_cu_2a102a4f_26934cuda3std6ranges3__45__cpo4swapE,@object
	.size		_ZN39_INTERNAL_20bf1933_4_k_cu_2a102a4f_26934cuda3std6ranges3__45__cpo4swapE,(.L_9 - _ZN39_INTERNAL_20bf1933_4_k_cu_2a102a4f_26934cuda3std6ranges3__45__cpo4swapE)
_ZN39_INTERNAL_20bf1933_4_k_cu_2a102a4f_26934cuda3std6ranges3__45__cpo4swapE:
	.zero		1
.L_9:


//--------------------- .nv.constant0._ZN7cutlass13device_kernelINS_4gemm6kernel13GemmUniversalIN4cute5tupleIJiiiiEEENS1_10collective13CollectiveMmaINS1_39MainloopSm90TmaGmmaRmemAWarpSpecializedILi9ENS5_IJNS4_1CILi1EEESB_SB_EEENS1_32KernelTmaWarpSpecializedPingpongEEENS5_IJNSA_ILi64EEENSA_ILi128EEENSA_ILi32EEEEEEfNS5_IJSB_llEEEfNS5_IJlSB_lEEENS4_8TiledMMAINS4_8MMA_AtomIJNS4_4SM904GMMA30MMA_64x128x8_F32TF32TF32_RS_TNILNSO_7ScaleInE1ELSQ_1EEEEEENS4_6LayoutISC_NS5_IJNSA_ILi0EEESU_SU_EEEEENS5_IJNS4_10UnderscoreESX_SX_EEEEENS4_13SM90_TMA_LOADENS4_14ComposedLayoutINS4_7SwizzleILi1ELi4ELi3EEENS4_18smem_ptr_flag_bitsILi32EEENST_INS5_IJNSA_ILi8EEES16_EEENS5_IJSB_S16_EEEEEEENS4_9Copy_AtomIJNS4_39AutoVectorizingCopyWithAssumedAlignmentILi128EEEfEEENS4_8identityES10_NS11_INS12_ILi3ELi4ELi3EEES15_NST_INS5_IJS16_SH_EEENS5_IJSH_SB_EEEEEEEvS1F_EENS_8epilogue10collective6detail29Sm90TmaWarpSpecializedAdapterINS1N_15DefaultEpilogueINS_10tfloat32_tESK_SK_NS1M_6thread17LinearCombinationIS1R_Li1EffLNS1S_9ScaleType4KindE0ELNS_15FloatRoundStyleE2ES1R_EENS1_15EpilogueDefaultEEEEEvvEEEEvNT_6ParamsE --------------------------
	.section	.nv.constant0._ZN7cutlass13device_kernelINS_4gemm6kernel13GemmUniversalIN4cute5tupleIJiiiiEEENS1_10collective13CollectiveMmaINS1_39MainloopSm90TmaGmmaRmemAWarpSpecializedILi9ENS5_IJNS4_1CILi1EEESB_SB_EEENS1_32KernelTmaWarpSpecializedPingpongEEENS5_IJNSA_ILi64EEENSA_ILi128EEENSA_ILi32EEEEEEfNS5_IJSB_llEEEfNS5_IJlSB_lEEENS4_8TiledMMAINS4_8MMA_AtomIJNS4_4SM904GMMA30MMA_64x128x8_F32TF32TF32_RS_TNILNSO_7ScaleInE1ELSQ_1EEEEEENS4_6LayoutISC_NS5_IJNSA_ILi0EEESU_SU_EEEEENS5_IJNS4_10UnderscoreESX_SX_EEEEENS4_13SM90_TMA_LOADENS4_14ComposedLayoutINS4_7SwizzleILi1ELi4ELi3EEENS4_18smem_ptr_flag_bitsILi32EEENST_INS5_IJNSA_ILi8EEES16_EEENS5_IJSB_S16_EEEEEEENS4_9Copy_AtomIJNS4_39AutoVectorizingCopyWithAssumedAlignmentILi128EEEfEEENS4_8identityES10_NS11_INS12_ILi3ELi4ELi3EEES15_NST_INS5_IJS16_SH_EEENS5_IJSH_SB_EEEEEEEvS1F_EENS_8epilogue10collective6detail29Sm90TmaWarpSpecializedAdapterINS1N_15DefaultEpilogueINS_10tfloat32_tESK_SK_NS1M_6thread17LinearCombinationIS1R_Li1EffLNS1S_9ScaleType4KindE0ELNS_15FloatRoundStyleE2ES1R_EENS1_15EpilogueDefaultEEEEEvvEEEEvNT_6ParamsE,"a",@progbits
	.sectionflags	@""
	.align	4
.nv.constant0._ZN7cutlass13device_kernelINS_4gemm6kernel13GemmUniversalIN4cute5tupleIJiiiiEEENS1_10collective13CollectiveMmaINS1_39MainloopSm90TmaGmmaRmemAWarpSpecializedILi9ENS5_IJNS4_1CILi1EEESB_SB_EEENS1_32KernelTmaWarpSpecializedPingpongEEENS5_IJNSA_ILi64EEENSA_ILi128EEENSA_ILi32EEEEEEfNS5_IJSB_llEEEfNS5_IJlSB_lEEENS4_8TiledMMAINS4_8MMA_AtomIJNS4_4SM904GMMA30MMA_64x128x8_F32TF32TF32_RS_TNILNSO_7ScaleInE1ELSQ_1EEEEEENS4_6LayoutISC_NS5_IJNSA_ILi0EEESU_SU_EEEEENS5_IJNS4_10UnderscoreESX_SX_EEEEENS4_13SM90_TMA_LOADENS4_14ComposedLayoutINS4_7SwizzleILi1ELi4ELi3EEENS4_18smem_ptr_flag_bitsILi32EEENST_INS5_IJNSA_ILi8EEES16_EEENS5_IJSB_S16_EEEEEEENS4_9Copy_AtomIJNS4_39AutoVectorizingCopyWithAssumedAlignmentILi128EEEfEEENS4_8identityES10_NS11_INS12_ILi3ELi4ELi3EEES15_NST_INS5_IJS16_SH_EEENS5_IJSH_SB_EEEEEEEvS1F_EENS_8epilogue10collective6detail29Sm90TmaWarpSpecializedAdapterINS1N_15DefaultEpilogueINS_10tfloat32_tESK_SK_NS1M_6thread17LinearCombinationIS1R_Li1EffLNS1S_9ScaleType4KindE0ELNS_15FloatRoundStyleE2ES1R_EENS1_15EpilogueDefaultEEEEEvvEEEEvNT_6ParamsE:
	.zero		1664


//--------------------- SYMBOLS --------------------------

	.type		.nv.reservedSmem.offset0,@object
	.size		.nv.reservedSmem.offset0,0x4
	.type		__assertfail,@function
